	.headerflags	@"EF_CUDA_TEXMODE_UNIFIED EF_CUDA_64BIT_ADDRESS EF_CUDA_ACCELERATORS EF_CUDA_SM90 EF_CUDA_VIRTUAL_SM(EF_CUDA_SM90)"
	.elftype	@"ET_EXEC"


//--------------------- .nv.info                  --------------------------
	.section	.nv.info,"",@"SHT_CUDA_INFO"
	.align	4


	//----- nvinfo : EIATTR_REGCOUNT
	.align		4
        /*0000*/ 	.byte	0x04, 0x2f
        /*0002*/ 	.short	(.L_1 - .L_0)
	.align		4
.L_0:
        /*0004*/ 	.word	index@(triton_per_fused__softmax_9)
        /*0008*/ 	.word	0x0000003e


	//----- nvinfo : EIATTR_MIN_STACK_SIZE
	.align		4
.L_1:
        /*000c*/ 	.byte	0x04, 0x12
        /*000e*/ 	.short	(.L_3 - .L_2)
	.align		4
.L_2:
        /*0010*/ 	.word	index@(triton_per_fused__softmax_9)
        /*0014*/ 	.word	0x00000000


	//----- nvinfo : EIATTR_FRAME_SIZE
	.align		4
.L_3:
        /*0018*/ 	.byte	0x04, 0x11
        /*001a*/ 	.short	(.L_5 - .L_4)
	.align		4
.L_4:
        /*001c*/ 	.word	index@(triton_per_fused__softmax_9)
        /*0020*/ 	.word	0x00000000


	//----- nvinfo : EIATTR_MIN_STACK_SIZE
	.align		4
.L_5:
        /*0024*/ 	.byte	0x04, 0x12
        /*0026*/ 	.short	(.L_7 - .L_6)
	.align		4
.L_6:
        /*0028*/ 	.word	index@(triton_per_fused__softmax_9)
        /*002c*/ 	.word	0x00000000
.L_7:


//--------------------- .nv.info.triton_per_fused__softmax_9 --------------------------
	.section	.nv.info.triton_per_fused__softmax_9,"",@"SHT_CUDA_INFO"
	.sectionflags	@""
	.align	4


	//----- nvinfo : EIATTR_CUDA_API_VERSION
	.align		4
        /*0000*/ 	.byte	0x04, 0x37
        /*0002*/ 	.short	(.L_9 - .L_8)
.L_8:
        /*0004*/ 	.word	0x0000007c


	//----- nvinfo : EIATTR_KPARAM_INFO
	.align		4
.L_9:
        /*0008*/ 	.byte	0x04, 0x17
        /*000a*/ 	.short	(.L_11 - .L_10)
.L_10:
        /*000c*/ 	.word	0x00000000
        /*0010*/ 	.short	0x0003
        /*0012*/ 	.short	0x0014
        /*0014*/ 	.byte	0x00, 0xf0, 0x11, 0x00


	//----- nvinfo : EIATTR_KPARAM_INFO
	.align		4
.L_11:
        /*0018*/ 	.byte	0x04, 0x17
        /*001a*/ 	.short	(.L_13 - .L_12)
.L_12:
        /*001c*/ 	.word	0x00000000
        /*0020*/ 	.short	0x0002
        /*0022*/ 	.short	0x0010
        /*0024*/ 	.byte	0x00, 0xf0, 0x11, 0x00


	//----- nvinfo : EIATTR_KPARAM_INFO
	.align		4
.L_13:
        /*0028*/ 	.byte	0x04, 0x17
        /*002a*/ 	.short	(.L_15 - .L_14)
.L_14:
        /*002c*/ 	.word	0x00000000
        /*0030*/ 	.short	0x0001
        /*0032*/ 	.short	0x0008
        /*0034*/ 	.byte	0x00, 0xf4, 0x21, 0x00


	//----- nvinfo : EIATTR_KPARAM_INFO
	.align		4
.L_15:
        /*0038*/ 	.byte	0x04, 0x17
        /*003a*/ 	.short	(.L_17 - .L_16)
.L_16:
        /*003c*/ 	.word	0x00000000
        /*0040*/ 	.short	0x0000
        /*0042*/ 	.short	0x0000
        /*0044*/ 	.byte	0x00, 0xf4, 0x21, 0x00


	//----- nvinfo : EIATTR_SPARSE_MMA_MASK
	.align		4
.L_17:
        /*0048*/ 	.byte	0x03, 0x50
        /*004a*/ 	.short	0x0000


	//----- nvinfo : EIATTR_MAXREG_COUNT
	.align		4
        /*004c*/ 	.byte	0x03, 0x1b
        /*004e*/ 	.short	0x00ff


	//----- nvinfo : EIATTR_COOP_GROUP_MASK_REGIDS
	.align		4
        /*0050*/ 	.byte	0x04, 0x29
        /*0052*/ 	.short	(.L_19 - .L_18)


	//   ....[0]....
.L_18:
        /*0054*/ 	.word	0xffffffff


	//   ....[1]....
        /*0058*/ 	.word	0xffffffff


	//   ....[2]....
        /*005c*/ 	.word	0xffffffff


	//   ....[3]....
        /*0060*/ 	.word	0xffffffff


	//   ....[4]....
        /*0064*/ 	.word	0xffffffff


	//   ....[5]....
        /*0068*/ 	.word	0xffffffff


	//   ....[6]....
        /*006c*/ 	.word	0xffffffff


	//   ....[7]....
        /*0070*/ 	.word	0xffffffff


	//   ....[8]....
        /*0074*/ 	.word	0xffffffff


	//   ....[9]....
        /*0078*/ 	.word	0xffffffff


	//   ....[10]....
        /*007c*/ 	.word	0xffffffff


	//   ....[11]....
        /*0080*/ 	.word	0xffffffff


	//   ....[12]....
        /*0084*/ 	.word	0xffffffff


	//   ....[13]....
        /*0088*/ 	.word	0xffffffff


	//   ....[14]....
        /*008c*/ 	.word	0xffffffff


	//   ....[15]....
        /*0090*/ 	.word	0xffffffff


	//   ....[16]....
        /*0094*/ 	.word	0xffffffff


	//   ....[17]....
        /*0098*/ 	.word	0xffffffff


	//   ....[18]....
        /*009c*/ 	.word	0xffffffff


	//   ....[19]....
        /*00a0*/ 	.word	0xffffffff


	//   ....[20]....
        /*00a4*/ 	.word	0xffffffff


	//   ....[21]....
        /*00a8*/ 	.word	0xffffffff


	//   ....[22]....
        /*00ac*/ 	.word	0xffffffff


	//   ....[23]....
        /*00b0*/ 	.word	0xffffffff


	//   ....[24]....
        /*00b4*/ 	.word	0xffffffff


	//   ....[25]....
        /*00b8*/ 	.word	0xffffffff


	//   ....[26]....
        /*00bc*/ 	.word	0xffffffff


	//   ....[27]....
        /*00c0*/ 	.word	0xffffffff


	//   ....[28]....
        /*00c4*/ 	.word	0xffffffff


	//   ....[29]....
        /*00c8*/ 	.word	0xffffffff


	//   ....[30]....
        /*00cc*/ 	.word	0xffffffff


	//   ....[31]....
        /*00d0*/ 	.word	0xffffffff


	//   ....[32]....
        /*00d4*/ 	.word	0xffffffff


	//   ....[33]....
        /*00d8*/ 	.word	0xffffffff


	//   ....[34]....
        /*00dc*/ 	.word	0xffffffff


	//   ....[35]....
        /*00e0*/ 	.word	0xffffffff


	//   ....[36]....
        /*00e4*/ 	.word	0xffffffff


	//   ....[37]....
        /*00e8*/ 	.word	0xffffffff


	//   ....[38]....
        /*00ec*/ 	.word	0xffffffff


	//   ....[39]....
        /*00f0*/ 	.word	0xffffffff


	//   ....[40]....
        /*00f4*/ 	.word	0xffffffff


	//   ....[41]....
        /*00f8*/ 	.word	0xffffffff


	//   ....[42]....
        /*00fc*/ 	.word	0xffffffff


	//   ....[43]....
        /*0100*/ 	.word	0xffffffff


	//   ....[44]....
        /*0104*/ 	.word	0xffffffff


	//   ....[45]....
        /*0108*/ 	.word	0xffffffff


	//   ....[46]....
        /*010c*/ 	.word	0xffffffff


	//   ....[47]....
        /*0110*/ 	.word	0xffffffff


	//   ....[48]....
        /*0114*/ 	.word	0xffffffff


	//   ....[49]....
        /*0118*/ 	.word	0xffffffff


	//   ....[50]....
        /*011c*/ 	.word	0xffffffff


	//   ....[51]....
        /*0120*/ 	.word	0xffffffff


	//   ....[52]....
        /*0124*/ 	.word	0xffffffff


	//   ....[53]....
        /*0128*/ 	.word	0xffffffff


	//   ....[54]....
        /*012c*/ 	.word	0xffffffff


	//   ....[55]....
        /*0130*/ 	.word	0xffffffff


	//   ....[56]....
        /*0134*/ 	.word	0xffffffff


	//   ....[57]....
        /*0138*/ 	.word	0xffffffff


	//   ....[58]....
        /*013c*/ 	.word	0xffffffff


	//   ....[59]....
        /*0140*/ 	.word	0xffffffff


	//   ....[60]....
        /*0144*/ 	.word	0xffffffff


	//   ....[61]....
        /*0148*/ 	.word	0xffffffff


	//   ....[62]....
        /*014c*/ 	.word	0xffffffff


	//   ....[63]....
        /*0150*/ 	.word	0xffffffff


	//   ....[64]....
        /*0154*/ 	.word	0xffffffff


	//   ....[65]....
        /*0158*/ 	.word	0xffffffff


	//   ....[66]....
        /*015c*/ 	.word	0xffffffff


	//   ....[67]....
        /*0160*/ 	.word	0xffffffff


	//   ....[68]....
        /*0164*/ 	.word	0xffffffff


	//   ....[69]....
        /*0168*/ 	.word	0xffffffff


	//   ....[70]....
        /*016c*/ 	.word	0xffffffff


	//   ....[71]....
        /*0170*/ 	.word	0xffffffff


	//   ....[72]....
        /*0174*/ 	.word	0xffffffff


	//   ....[73]....
        /*0178*/ 	.word	0xffffffff


	//   ....[74]....
        /*017c*/ 	.word	0xffffffff


	//   ....[75]....
        /*0180*/ 	.word	0xffffffff


	//   ....[76]....
        /*0184*/ 	.word	0xffffffff


	//   ....[77]....
        /*0188*/ 	.word	0xffffffff


	//   ....[78]....
        /*018c*/ 	.word	0xffffffff


	//   ....[79]....
        /*0190*/ 	.word	0xffffffff


	//   ....[80]....
        /*0194*/ 	.word	0xffffffff


	//   ....[81]....
        /*0198*/ 	.word	0xffffffff


	//   ....[82]....
        /*019c*/ 	.word	0xffffffff


	//   ....[83]....
        /*01a0*/ 	.word	0xffffffff


	//   ....[84]....
        /*01a4*/ 	.word	0xffffffff


	//   ....[85]....
        /*01a8*/ 	.word	0xffffffff


	//   ....[86]....
        /*01ac*/ 	.word	0xffffffff


	//   ....[87]....
        /*01b0*/ 	.word	0xffffffff


	//   ....[88]....
        /*01b4*/ 	.word	0xffffffff


	//   ....[89]....
        /*01b8*/ 	.word	0xffffffff


	//   ....[90]....
        /*01bc*/ 	.word	0xffffffff


	//   ....[91]....
        /*01c0*/ 	.word	0xffffffff


	//   ....[92]....
        /*01c4*/ 	.word	0xffffffff


	//   ....[93]....
        /*01c8*/ 	.word	0xffffffff


	//   ....[94]....
        /*01cc*/ 	.word	0xffffffff


	//   ....[95]....
        /*01d0*/ 	.word	0xffffffff


	//   ....[96]....
        /*01d4*/ 	.word	0xffffffff


	//   ....[97]....
        /*01d8*/ 	.word	0xffffffff


	//   ....[98]....
        /*01dc*/ 	.word	0xffffffff


	//   ....[99]....
        /*01e0*/ 	.word	0xffffffff


	//   ....[100]....
        /*01e4*/ 	.word	0xffffffff


	//   ....[101]....
        /*01e8*/ 	.word	0xffffffff


	//   ....[102]....
        /*01ec*/ 	.word	0xffffffff


	//   ....[103]....
        /*01f0*/ 	.word	0xffffffff


	//   ....[104]....
        /*01f4*/ 	.word	0xffffffff


	//   ....[105]....
        /*01f8*/ 	.word	0xffffffff


	//   ....[106]....
        /*01fc*/ 	.word	0xffffffff


	//   ....[107]....
        /*0200*/ 	.word	0xffffffff


	//   ....[108]....
        /*0204*/ 	.word	0xffffffff


	//   ....[109]....
        /*0208*/ 	.word	0xffffffff


	//   ....[110]....
        /*020c*/ 	.word	0xffffffff


	//   ....[111]....
        /*0210*/ 	.word	0xffffffff


	//   ....[112]....
        /*0214*/ 	.word	0xffffffff


	//   ....[113]....
        /*0218*/ 	.word	0xffffffff


	//   ....[114]....
        /*021c*/ 	.word	0xffffffff


	//   ....[115]....
        /*0220*/ 	.word	0xffffffff


	//   ....[116]....
        /*0224*/ 	.word	0xffffffff


	//   ....[117]....
        /*0228*/ 	.word	0xffffffff


	//   ....[118]....
        /*022c*/ 	.word	0xffffffff


	//   ....[119]....
        /*0230*/ 	.word	0xffffffff


	//   ....[120]....
        /*0234*/ 	.word	0xffffffff


	//   ....[121]....
        /*0238*/ 	.word	0xffffffff


	//   ....[122]....
        /*023c*/ 	.word	0xffffffff


	//   ....[123]....
        /*0240*/ 	.word	0xffffffff


	//   ....[124]....
        /*0244*/ 	.word	0xffffffff


	//   ....[125]....
        /*0248*/ 	.word	0xffffffff


	//   ....[126]....
        /*024c*/ 	.word	0xffffffff


	//   ....[127]....
        /*0250*/ 	.word	0xffffffff


	//   ....[128]....
        /*0254*/ 	.word	0xffffffff


	//   ....[129]....
        /*0258*/ 	.word	0xffffffff


	//   ....[130]....
        /*025c*/ 	.word	0xffffffff


	//   ....[131]....
        /*0260*/ 	.word	0xffffffff


	//   ....[132]....
        /*0264*/ 	.word	0xffffffff


	//   ....[133]....
        /*0268*/ 	.word	0xffffffff


	//   ....[134]....
        /*026c*/ 	.word	0xffffffff


	//   ....[135]....
        /*0270*/ 	.word	0xffffffff


	//   ....[136]....
        /*0274*/ 	.word	0xffffffff


	//   ....[137]....
        /*0278*/ 	.word	0xffffffff


	//   ....[138]....
        /*027c*/ 	.word	0xffffffff


	//   ....[139]....
        /*0280*/ 	.word	0xffffffff


	//   ....[140]....
        /*0284*/ 	.word	0xffffffff


	//   ....[141]....
        /*0288*/ 	.word	0xffffffff


	//   ....[142]....
        /*028c*/ 	.word	0xffffffff


	//   ....[143]....
        /*0290*/ 	.word	0xffffffff


	//   ....[144]....
        /*0294*/ 	.word	0xffffffff


	//   ....[145]....
        /*0298*/ 	.word	0xffffffff


	//   ....[146]....
        /*029c*/ 	.word	0xffffffff


	//   ....[147]....
        /*02a0*/ 	.word	0xffffffff


	//   ....[148]....
        /*02a4*/ 	.word	0xffffffff


	//   ....[149]....
        /*02a8*/ 	.word	0xffffffff


	//   ....[150]....
        /*02ac*/ 	.word	0xffffffff


	//   ....[151]....
        /*02b0*/ 	.word	0xffffffff


	//   ....[152]....
        /*02b4*/ 	.word	0xffffffff


	//   ....[153]....
        /*02b8*/ 	.word	0xffffffff


	//   ....[154]....
        /*02bc*/ 	.word	0xffffffff


	//   ....[155]....
        /*02c0*/ 	.word	0xffffffff


	//   ....[156]....
        /*02c4*/ 	.word	0xffffffff


	//   ....[157]....
        /*02c8*/ 	.word	0xffffffff


	//   ....[158]....
        /*02cc*/ 	.word	0xffffffff


	//   ....[159]....
        /*02d0*/ 	.word	0xffffffff


	//----- nvinfo : EIATTR_COOP_GROUP_INSTR_OFFSETS
	.align		4
.L_19:
        /*02d4*/ 	.byte	0x04, 0x28
        /*02d6*/ 	.short	(.L_21 - .L_20)


	//   ....[0]....
.L_20:
        /*02d8*/ 	.word	0x00000830


	//   ....[1]....
        /*02dc*/ 	.word	0x00000870


	//   ....[2]....
        /*02e0*/ 	.word	0x000008b0


	//   ....[3]....
        /*02e4*/ 	.word	0x000008f0


	//   ....[4]....
        /*02e8*/ 	.word	0x00000930


	//   ....[5]....
        /*02ec*/ 	.word	0x000009f0


	//   ....[6]....
        /*02f0*/ 	.word	0x00000a30


	//   ....[7]....
        /*02f4*/ 	.word	0x00000a50


	//   ....[8]....
        /*02f8*/ 	.word	0x00000a70


	//   ....[9]....
        /*02fc*/ 	.word	0x00000a90


	//   ....[10]....
        /*0300*/ 	.word	0x00000b40


	//   ....[11]....
        /*0304*/ 	.word	0x00000bb0


	//   ....[12]....
        /*0308*/ 	.word	0x00000bf0


	//   ....[13]....
        /*030c*/ 	.word	0x00000c30


	//   ....[14]....
        /*0310*/ 	.word	0x00000c70


	//   ....[15]....
        /*0314*/ 	.word	0x00000d60


	//   ....[16]....
        /*0318*/ 	.word	0x00000da0


	//   ....[17]....
        /*031c*/ 	.word	0x00000dc0


	//   ....[18]....
        /*0320*/ 	.word	0x00000de0


	//   ....[19]....
        /*0324*/ 	.word	0x00000e00


	//   ....[20]....
        /*0328*/ 	.word	0x00000e30


	//   ....[21]....
        /*032c*/ 	.word	0x00000ee0


	//   ....[22]....
        /*0330*/ 	.word	0x00000f60


	//   ....[23]....
        /*0334*/ 	.word	0x00000fa0


	//   ....[24]....
        /*0338*/ 	.word	0x00000fe0


	//   ....[25]....
        /*033c*/ 	.word	0x00001050


	//   ....[26]....
        /*0340*/ 	.word	0x00001090


	//   ....[27]....
        /*0344*/ 	.word	0x000010d0


	//   ....[28]....
        /*0348*/ 	.word	0x00001110


	//   ....[29]....
        /*034c*/ 	.word	0x00001150


	//   ....[30]....
        /*0350*/ 	.word	0x00001270


	//   ....[31]....
        /*0354*/ 	.word	0x00001290


	//   ....[32]....
        /*0358*/ 	.word	0x000012b0


	//   ....[33]....
        /*035c*/ 	.word	0x000012d0


	//   ....[34]....
        /*0360*/ 	.word	0x00001310


	//   ....[35]....
        /*0364*/ 	.word	0x00001350


	//   ....[36]....
        /*0368*/ 	.word	0x00001460


	//   ....[37]....
        /*036c*/ 	.word	0x00001480


	//   ....[38]....
        /*0370*/ 	.word	0x000014b0


	//   ....[39]....
        /*0374*/ 	.word	0x000014f0


	//   ....[40]....
        /*0378*/ 	.word	0x00001530


	//   ....[41]....
        /*037c*/ 	.word	0x00001570


	//   ....[42]....
        /*0380*/ 	.word	0x000015b0


	//   ....[43]....
        /*0384*/ 	.word	0x000015f0


	//   ....[44]....
        /*0388*/ 	.word	0x00001630


	//   ....[45]....
        /*038c*/ 	.word	0x00001690


	//   ....[46]....
        /*0390*/ 	.word	0x00001700


	//   ....[47]....
        /*0394*/ 	.word	0x00001740


	//   ....[48]....
        /*0398*/ 	.word	0x00001780


	//   ....[49]....
        /*039c*/ 	.word	0x000017c0


	//   ....[50]....
        /*03a0*/ 	.word	0x000018f0


	//   ....[51]....
        /*03a4*/ 	.word	0x00001920


	//   ....[52]....
        /*03a8*/ 	.word	0x00001940


	//   ....[53]....
        /*03ac*/ 	.word	0x00001960


	//   ....[54]....
        /*03b0*/ 	.word	0x00001980


	//   ....[55]....
        /*03b4*/ 	.word	0x000019c0


	//   ....[56]....
        /*03b8*/ 	.word	0x00001ab0


	//   ....[57]....
        /*03bc*/ 	.word	0x00001af0


	//   ....[58]....
        /*03c0*/ 	.word	0x00001b20


	//   ....[59]....
        /*03c4*/ 	.word	0x00001b60


	//   ....[60]....
        /*03c8*/ 	.word	0x00001ba0


	//   ....[61]....
        /*03cc*/ 	.word	0x00001be0


	//   ....[62]....
        /*03d0*/ 	.word	0x00001c20


	//   ....[63]....
        /*03d4*/ 	.word	0x00001c60


	//   ....[64]....
        /*03d8*/ 	.word	0x00001ca0


	//   ....[65]....
        /*03dc*/ 	.word	0x00001d40


	//   ....[66]....
        /*03e0*/ 	.word	0x00001d80


	//   ....[67]....
        /*03e4*/ 	.word	0x00001dc0


	//   ....[68]....
        /*03e8*/ 	.word	0x00001e00


	//   ....[69]....
        /*03ec*/ 	.word	0x00001e40


	//   ....[70]....
        /*03f0*/ 	.word	0x00001f70


	//   ....[71]....
        /*03f4*/ 	.word	0x00001f90


	//   ....[72]....
        /*03f8*/ 	.word	0x00001fb0


	//   ....[73]....
        /*03fc*/ 	.word	0x00001fd0


	//   ....[74]....
        /*0400*/ 	.word	0x00001ff0


	//   ....[75]....
        /*0404*/ 	.word	0x00002040


	//   ....[76]....
        /*0408*/ 	.word	0x00002130


	//   ....[77]....
        /*040c*/ 	.word	0x00002190


	//   ....[78]....
        /*0410*/ 	.word	0x000021a0


	//   ....[79]....
        /*0414*/ 	.word	0x00002210


	//   ....[80]....
        /*0418*/ 	.word	0x00002250


	//   ....[81]....
        /*041c*/ 	.word	0x00002290


	//   ....[82]....
        /*0420*/ 	.word	0x000022d0


	//   ....[83]....
        /*0424*/ 	.word	0x00002310


	//   ....[84]....
        /*0428*/ 	.word	0x00002350


	//   ....[85]....
        /*042c*/ 	.word	0x000023c0


	//   ....[86]....
        /*0430*/ 	.word	0x00002400


	//   ....[87]....
        /*0434*/ 	.word	0x00002440


	//   ....[88]....
        /*0438*/ 	.word	0x00002480


	//   ....[89]....
        /*043c*/ 	.word	0x000024c0


	//   ....[90]....
        /*0440*/ 	.word	0x000025d0


	//   ....[91]....
        /*0444*/ 	.word	0x00002610


	//   ....[92]....
        /*0448*/ 	.word	0x00002630


	//   ....[93]....
        /*044c*/ 	.word	0x00002650


	//   ....[94]....
        /*0450*/ 	.word	0x00002670


	//   ....[95]....
        /*0454*/ 	.word	0x000026c0


	//   ....[96]....
        /*0458*/ 	.word	0x00002790


	//   ....[97]....
        /*045c*/ 	.word	0x000027f0


	//   ....[98]....
        /*0460*/ 	.word	0x00002820


	//   ....[99]....
        /*0464*/ 	.word	0x00002870


	//   ....[100]....
        /*0468*/ 	.word	0x000028a0


	//   ....[101]....
        /*046c*/ 	.word	0x000028f0


	//   ....[102]....
        /*0470*/ 	.word	0x00002920


	//   ....[103]....
        /*0474*/ 	.word	0x00002970


	//   ....[104]....
        /*0478*/ 	.word	0x000029a0


	//   ....[105]....
        /*047c*/ 	.word	0x00002ad0


	//   ....[106]....
        /*0480*/ 	.word	0x00002af0


	//   ....[107]....
        /*0484*/ 	.word	0x00002b10


	//   ....[108]....
        /*0488*/ 	.word	0x00002b30


	//   ....[109]....
        /*048c*/ 	.word	0x00002b50


	//   ....[110]....
        /*0490*/ 	.word	0x00002ba0


	//   ....[111]....
        /*0494*/ 	.word	0x00002be0


	//   ....[112]....
        /*0498*/ 	.word	0x00002c20


	//   ....[113]....
        /*049c*/ 	.word	0x00002c60


	//   ....[114]....
        /*04a0*/ 	.word	0x00002ca0


	//   ....[115]....
        /*04a4*/ 	.word	0x00002e30


	//   ....[116]....
        /*04a8*/ 	.word	0x00002e80


	//   ....[117]....
        /*04ac*/ 	.word	0x00002ed0


	//   ....[118]....
        /*04b0*/ 	.word	0x00002f10


	//   ....[119]....
        /*04b4*/ 	.word	0x00002f20


	//   ....[120]....
        /*04b8*/ 	.word	0x00002f40


	//   ....[121]....
        /*04bc*/ 	.word	0x00002f70


	//   ....[122]....
        /*04c0*/ 	.word	0x00002f80


	//   ....[123]....
        /*04c4*/ 	.word	0x00002fa0


	//   ....[124]....
        /*04c8*/ 	.word	0x00002ff0


	//   ....[125]....
        /*04cc*/ 	.word	0x00003490


	//   ....[126]....
        /*04d0*/ 	.word	0x00003500


	//   ....[127]....
        /*04d4*/ 	.word	0x00003590


	//   ....[128]....
        /*04d8*/ 	.word	0x000035a0


	//   ....[129]....
        /*04dc*/ 	.word	0x000035c0


	//   ....[130]....
        /*04e0*/ 	.word	0x00003600


	//   ....[131]....
        /*04e4*/ 	.word	0x00003620


	//   ....[132]....
        /*04e8*/ 	.word	0x00003630


	//   ....[133]....
        /*04ec*/ 	.word	0x00003670


	//   ....[134]....
        /*04f0*/ 	.word	0x00003680


	//   ....[135]....
        /*04f4*/ 	.word	0x00003690


	//   ....[136]....
        /*04f8*/ 	.word	0x000036d0


	//   ....[137]....
        /*04fc*/ 	.word	0x000036f0


	//   ....[138]....
        /*0500*/ 	.word	0x00003710


	//   ....[139]....
        /*0504*/ 	.word	0x00003740


	//   ....[140]....
        /*0508*/ 	.word	0x00003760


	//   ....[141]....
        /*050c*/ 	.word	0x000037b0


	//   ....[142]....
        /*0510*/ 	.word	0x000037c0


	//   ....[143]....
        /*0514*/ 	.word	0x000037d0


	//   ....[144]....
        /*0518*/ 	.word	0x00003810


	//   ....[145]....
        /*051c*/ 	.word	0x00003820


	//   ....[146]....
        /*0520*/ 	.word	0x00003850


	//   ....[147]....
        /*0524*/ 	.word	0x00003870


	//   ....[148]....
        /*0528*/ 	.word	0x00003880


	//   ....[149]....
        /*052c*/ 	.word	0x000038a0


	//   ....[150]....
        /*0530*/ 	.word	0x000038d0


	//   ....[151]....
        /*0534*/ 	.word	0x000038f0


	//   ....[152]....
        /*0538*/ 	.word	0x00003950


	//   ....[153]....
        /*053c*/ 	.word	0x00003990


	//   ....[154]....
        /*0540*/ 	.word	0x000039a0


	//   ....[155]....
        /*0544*/ 	.word	0x000039c0


	//   ....[156]....
        /*0548*/ 	.word	0x000039f0


	//   ....[157]....
        /*054c*/ 	.word	0x00003a10


	//   ....[158]....
        /*0550*/ 	.word	0x00003a30


	//   ....[159]....
        /*0554*/ 	.word	0x00003ad0


	//----- nvinfo : EIATTR_EXIT_INSTR_OFFSETS
	.align		4
.L_21:
        /*0558*/ 	.byte	0x04, 0x1c
        /*055a*/ 	.short	(.L_23 - .L_22)


	//   ....[0]....
.L_22:
        /*055c*/ 	.word	0x00004240


	//   ....[1]....
        /*0560*/ 	.word	0x00004260


	//----- nvinfo : EIATTR_REQNTID
	.align		4
.L_23:
        /*0564*/ 	.byte	0x04, 0x10
        /*0566*/ 	.short	(.L_25 - .L_24)
.L_24:
        /*0568*/ 	.word	0x00000100
        /*056c*/ 	.word	0x00000001
        /*0570*/ 	.word	0x00000001


	//----- nvinfo : EIATTR_CBANK_PARAM_SIZE
	.align		4
.L_25:
        /*0574*/ 	.byte	0x03, 0x19
        /*0576*/ 	.short	0x0018


	//----- nvinfo : EIATTR_PARAM_CBANK
	.align		4
        /*0578*/ 	.byte	0x04, 0x0a
        /*057a*/ 	.short	(.L_27 - .L_26)
	.align		4
.L_26:
        /*057c*/ 	.word	index@(.nv.constant0.triton_per_fused__softmax_9)
        /*0580*/ 	.short	0x0210
        /*0582*/ 	.short	0x0018


	//----- nvinfo : EIATTR_SW_WAR
	.align		4
.L_27:
        /*0584*/ 	.byte	0x04, 0x36
        /*0586*/ 	.short	(.L_29 - .L_28)
.L_28:
        /*0588*/ 	.word	0x00000008
.L_29:


//--------------------- .nv.callgraph             --------------------------
	.section	.nv.callgraph,"",@"SHT_CUDA_CALLGRAPH"
	.align	4
	.sectionentsize	8
	.align		4
        /*0000*/ 	.word	0x00000000
	.align		4
        /*0004*/ 	.word	0xffffffff
	.align		4
        /*0008*/ 	.word	0x00000000
	.align		4
        /*000c*/ 	.word	0xfffffffe
	.align		4
        /*0010*/ 	.word	0x00000000
	.align		4
        /*0014*/ 	.word	0xfffffffd
	.align		4
        /*0018*/ 	.word	0x00000000
	.align		4
        /*001c*/ 	.word	0xfffffffc


//--------------------- .text.triton_per_fused__softmax_9 --------------------------
	.section	.text.triton_per_fused__softmax_9,"ax",@progbits
	.align	128
        .global         triton_per_fused__softmax_9
        .type           triton_per_fused__softmax_9,@function
        .size           triton_per_fused__softmax_9,(.L_x_1 - triton_per_fused__softmax_9)
        .other          triton_per_fused__softmax_9,@"STO_CUDA_ENTRY STV_DEFAULT"
triton_per_fused__softmax_9:
.text.triton_per_fused__softmax_9:
[----:B------:R-:W0:Y:S01]  /*0000*/  LDC R1, c[0x0][0x28] ;  /* 0x00000a00ff017b82 */ /* 0x000e220000000800 */
[----:B------:R-:W1:Y:S07]  /*0010*/  S2R R3, SR_TID.X ;  /* 0x0000000000037919 */ /* 0x000e6e0000002100 */
[----:B------:R-:W2:Y:S01]  /*0020*/  S2UR UR4, SR_CTAID.X ;  /* 0x00000000000479c3 */ /* 0x000ea20000002500 */
[----:B------:R-:W-:Y:S02]  /*0030*/  IMAD.MOV.U32 R34, RZ, RZ, RZ ;  /* 0x000000ffff227224 */ /* 0x000fe400078e00ff */
[----:B------:R-:W-:-:S05]  /*0040*/  IMAD.MOV.U32 R40, RZ, RZ, RZ ;  /* 0x000000ffff287224 */ /* 0x000fca00078e00ff */
[----:B------:R-:W3:Y:S01]  /*0050*/  LDC.64 R48, c[0x0][0x210] ;  /* 0x00008400ff307b82 */ /* 0x000ee20000000a00 */
[----:B--2---:R-:W-:Y:S01]  /*0060*/  USHF.L.U32 UR4, UR4, 0x7, URZ ;  /* 0x0000000704047899 */ /* 0x004fe2000800063f */
[----:B-1----:R-:W-:Y:S02]  /*0070*/  SHF.R.U32.HI R44, RZ, 0x5, R3 ;  /* 0x00000005ff2c7819 */ /* 0x002fe40000011603 */
[----:B------:R-:W-:Y:S02]  /*0080*/  LOP3.LUT R3, R3, 0x1f, RZ, 0xc0, !PT ;  /* 0x0000001f03037812 */ /* 0x000fe400078ec0ff */
[----:B------:R-:W-:Y:S02]  /*0090*/  SGXT.U32 R44, R44, 0x3 ;  /* 0x000000032c2c781a */ /* 0x000fe40000000000 */
[----:B------:R-:W-:Y:S02]  /*00a0*/  ISETP.GE.U32.AND P6, PT, R3, 0x11, PT ;  /* 0x000000110300780c */ /* 0x000fe40003fc6070 */
[----:B------:R-:W-:Y:S01]  /*00b0*/  LOP3.LUT R45, R44, UR4, RZ, 0xfc, !PT ;  /* 0x000000042c2d7c12 */ /* 0x000fe2000f8efcff */
[----:B------:R-:W-:-:S03]  /*00c0*/  ULDC.64 UR4, c[0x0][0x208] ;  /* 0x0000820000047ab9 */ /* 0x000fc60000000a00 */
[C---:B------:R-:W-:Y:S01]  /*00d0*/  LOP3.LUT R47, R45.reuse, 0x10, RZ, 0xfc, !PT ;  /* 0x000000102d2f7812 */ /* 0x040fe200078efcff */
[C---:B------:R-:W-:Y:S01]  /*00e0*/  IMAD R2, R45.reuse, 0x11, R3 ;  /* 0x000000112d027824 */ /* 0x040fe200078e0203 */
[----:B------:R-:W-:Y:S02]  /*00f0*/  LOP3.LUT R53, R45, 0x8, RZ, 0xfc, !PT ;  /* 0x000000082d357812 */ /* 0x000fe400078efcff */
[----:B------:R-:W-:Y:S01]  /*0100*/  ISETP.LT.AND P0, PT, R47, 0x330, !P6 ;  /* 0x000003302f00780c */ /* 0x000fe20007701270 */
[C---:B------:R-:W-:Y:S01]  /*0110*/  VIADD R7, R2.reuse, 0x110 ;  /* 0x0000011002077836 */ /* 0x040fe20000000000 */
[----:B------:R-:W-:Y:S01]  /*0120*/  ISETP.LT.AND P1, PT, R53, 0x330, !P6 ;  /* 0x000003303500780c */ /* 0x000fe20007721270 */
[----:B------:R-:W-:Y:S01]  /*0130*/  VIADD R5, R2, 0x88 ;  /* 0x0000008802057836 */ /* 0x000fe20000000000 */
[----:B------:R-:W-:Y:S01]  /*0140*/  LOP3.LUT R19, R45, 0x18, RZ, 0xfc, !PT ;  /* 0x000000182d137812 */ /* 0x000fe200078efcff */
[----:B---3--:R-:W-:Y:S01]  /*0150*/  IMAD.WIDE R6, R7, 0x4, R48 ;  /* 0x0000000407067825 */ /* 0x008fe200078e0230 */
[----:B------:R-:W-:-:S02]  /*0160*/  P2R R42, PR, RZ, 0x1 ;  /* 0x00000001ff2a7803 */ /* 0x000fc40000000000 */
[----:B------:R-:W-:Y:S01]  /*0170*/  LOP3.LUT R29, R45, 0x40, RZ, 0xfc, !PT ;  /* 0x000000402d1d7812 */ /* 0x000fe200078efcff */
[----:B------:R-:W-:Y:S01]  /*0180*/  IMAD.WIDE R4, R5, 0x4, R48 ;  /* 0x0000000405047825 */ /* 0x000fe200078e0230 */
[----:B------:R-:W-:-:S03]  /*0190*/  LOP3.LUT R31, R45, 0x48, RZ, 0xfc, !PT ;  /* 0x000000482d1f7812 */ /* 0x000fc600078efcff */
[----:B------:R-:W-:Y:S01]  /*01a0*/  IMAD.MOV.U32 R28, RZ, RZ, RZ ;  /* 0x000000ffff1c7224 */ /* 0x000fe200078e00ff */
[----:B------:R-:W2:Y:S01]  /*01b0*/  @P0 LDG.E R34, desc[UR4][R6.64] ;  /* 0x0000000406220981 */ /* 0x000ea2000c1e1900 */
[----:B------:R-:W-:Y:S01]  /*01c0*/  ISETP.LT.AND P0, PT, R19, 0x330, !P6 ;  /* 0x000003301300780c */ /* 0x000fe20007701270 */
[----:B------:R-:W-:Y:S02]  /*01d0*/  IMAD.MOV.U32 R3, RZ, RZ, RZ ;  /* 0x000000ffff037224 */ /* 0x000fe400078e00ff */
[----:B------:R-:W-:Y:S01]  /*01e0*/  IMAD.MOV.U32 R20, RZ, RZ, RZ ;  /* 0x000000ffff147224 */ /* 0x000fe200078e00ff */
[----:B------:R1:W3:Y:S01]  /*01f0*/  @P1 LDG.E R40, desc[UR4][R4.64] ;  /* 0x0000000404281981 */ /* 0x0002e2000c1e1900 */
[----:B------:R-:W-:Y:S01]  /*0200*/  P2R R26, PR, RZ, 0x1 ;  /* 0x00000001ff1a7803 */ /* 0x000fe20000000000 */
[C---:B------:R-:W-:Y:S02]  /*0210*/  VIADD R17, R2.reuse, 0x440 ;  /* 0x0000044002117836 */ /* 0x040fe40000000000 */
[----:B------:R-:W-:Y:S01]  /*0220*/  IMAD.MOV.U32 R44, RZ, RZ, RZ ;  /* 0x000000ffff2c7224 */ /* 0x000fe200078e00ff */
[----:B------:R-:W-:Y:S01]  /*0230*/  LOP3.LUT R27, R45, 0x38, RZ, 0xfc, !PT ;  /* 0x000000382d1b7812 */ /* 0x000fe200078efcff */
[C---:B------:R-:W-:Y:S01]  /*0240*/  VIADD R39, R2.reuse, 0x4c8 ;  /* 0x000004c802277836 */ /* 0x040fe20000000000 */
[----:B------:R-:W-:Y:S01]  /*0250*/  P2R R46, PR, RZ, 0x2 ;  /* 0x00000002ff2e7803 */ /* 0x000fe20000000000 */
[----:B-1----:R-:W-:-:S04]  /*0260*/  VIADD R5, R2, 0x198 ;  /* 0x0000019802057836 */ /* 0x002fc80000000000 */
[----:B------:R-:W-:Y:S01]  /*0270*/  IMAD.WIDE R6, R5, 0x4, R48 ;  /* 0x0000000405067825 */ /* 0x000fe200078e0230 */
[----:B------:R-:W-:-:S04]  /*0280*/  ISETP.LT.AND P5, PT, R31, 0x330, !P6 ;  /* 0x000003301f00780c */ /* 0x000fc800077a1270 */
[----:B------:R1:W4:Y:S01]  /*0290*/  @P0 LDG.E R3, desc[UR4][R6.64] ;  /* 0x0000000406030981 */ /* 0x000322000c1e1900 */
[----:B------:R-:W-:Y:S01]  /*02a0*/  ISETP.LT.AND P0, PT, R29, 0x330, !P6 ;  /* 0x000003301d00780c */ /* 0x000fe20007701270 */
[----:B------:R-:W-:-:S07]  /*02b0*/  IMAD.WIDE R38, R39, 0x4, R48 ;  /* 0x0000000427267825 */ /* 0x000fce00078e0230 */
[----:B------:R-:W5:Y:S01]  /*02c0*/  @P5 LDG.E R20, desc[UR4][R38.64] ;  /* 0x0000000426145981 */ /* 0x000f62000c1e1900 */
[----:B-1----:R-:W-:-:S05]  /*02d0*/  IMAD.WIDE R6, R17, 0x4, R48 ;  /* 0x0000000411067825 */ /* 0x002fca00078e0230 */
[----:B------:R1:W2:Y:S01]  /*02e0*/  @P0 LDG.E R28, desc[UR4][R6.64] ;  /* 0x00000004061c0981 */ /* 0x0002a2000c1e1900 */
[----:B------:R-:W-:Y:S01]  /*02f0*/  IMAD.WIDE R54, R2, 0x4, R48 ;  /* 0x0000000402367825 */ /* 0x000fe200078e0230 */
[----:B-1----:R-:W-:Y:S02]  /*0300*/  P2R R7, PR, RZ, 0x20 ;  /* 0x00000020ff077803 */ /* 0x002fe40000000000 */
[C---:B------:R-:W-:Y:S01]  /*0310*/  ISETP.LT.AND P5, PT, R45.reuse, 0x330, !P6 ;  /* 0x000003302d00780c */ /* 0x040fe200077a1270 */
[----:B------:R-:W-:-:S12]  /*0320*/  IMAD.HI R0, R45, -0x5f5f5f5f, R44 ;  /* 0xa0a0a0a12d007827 */ /* 0x000fd800078e022c */
[----:B------:R-:W2:Y:S01]  /*0330*/  @P5 LDG.E R44, desc[UR4][R54.64] ;  /* 0x00000004362c5981 */ /* 0x000ea2000c1e1900 */
[----:B------:R-:W-:Y:S02]  /*0340*/  LOP3.LUT R23, R45, 0x28, RZ, 0xfc, !PT ;  /* 0x000000282d177812 */ /* 0x000fe400078efcff */
[----:B------:R-:W-:Y:S01]  /*0350*/  ISETP.LT.AND P1, PT, R27, 0x330, !P6 ;  /* 0x000003301b00780c */ /* 0x000fe20007721270 */
[C---:B------:R-:W-:Y:S01]  /*0360*/  VIADD R15, R2.reuse, 0x3b8 ;  /* 0x000003b8020f7836 */ /* 0x040fe20000000000 */
[----:B------:R-:W-:Y:S02]  /*0370*/  LOP3.LUT R21, R45, 0x20, RZ, 0xfc, !PT ;  /* 0x000000202d157812 */ /* 0x000fe400078efcff */
[----:B------:R-:W-:Y:S01]  /*0380*/  ISETP.LT.AND P3, PT, R23, 0x330, !P6 ;  /* 0x000003301700780c */ /* 0x000fe20007761270 */
[----:B------:R-:W-:Y:S01]  /*0390*/  IMAD.MOV.U32 R24, RZ, RZ, RZ ;  /* 0x000000ffff187224 */ /* 0x000fe200078e00ff */
[----:B------:R-:W-:Y:S01]  /*03a0*/  ISETP.LT.AND P4, PT, R21, 0x330, !P6 ;  /* 0x000003301500780c */ /* 0x000fe20007781270 */
[----:B------:R-:W-:Y:S01]  /*03b0*/  VIADD R11, R2, 0x2a8 ;  /* 0x000002a8020b7836 */ /* 0x000fe20000000000 */
[----:B------:R-:W-:Y:S01]  /*03c0*/  LOP3.LUT R33, R45, 0x50, RZ, 0xfc, !PT ;  /* 0x000000502d217812 */ /* 0x000fe200078efcff */
[----:B------:R-:W-:Y:S01]  /*03d0*/  IMAD.WIDE R14, R15, 0x4, R48 ;  /* 0x000000040f0e7825 */ /* 0x000fe200078e0230 */
[----:B------:R-:W-:-:S03]  /*03e0*/  P2R R30, PR, RZ, 0x2 ;  /* 0x00000002ff1e7803 */ /* 0x000fc60000000000 */
[----:B------:R-:W-:Y:S01]  /*03f0*/  VIADD R9, R2, 0x220 ;  /* 0x0000022002097836 */ /* 0x000fe20000000000 */
[----:B------:R-:W3:Y:S01]  /*0400*/  @P1 LDG.E R24, desc[UR4][R14.64] ;  /* 0x000000040e181981 */ /* 0x000ee2000c1e1900 */
[----:B------:R-:W-:Y:S01]  /*0410*/  IMAD.MOV.U32 R32, RZ, RZ, RZ ;  /* 0x000000ffff207224 */ /* 0x000fe200078e00ff */
[----:B------:R-:W-:Y:S01]  /*0420*/  LOP3.LUT R25, R45, 0x30, RZ, 0xfc, !PT ;  /* 0x000000302d197812 */ /* 0x000fe200078efcff */
[----:B------:R-:W-:Y:S01]  /*0430*/  IMAD.WIDE R10, R11, 0x4, R48 ;  /* 0x000000040b0a7825 */ /* 0x000fe200078e0230 */
[----:B------:R-:W-:-:S03]  /*0440*/  ISETP.LT.AND P1, PT, R33, 0x330, !P6 ;  /* 0x000003302100780c */ /* 0x000fc60007721270 */
[----:B------:R-:W-:Y:S01]  /*0450*/  IMAD.MOV.U32 R18, RZ, RZ, RZ ;  /* 0x000000ffff127224 */ /* 0x000fe200078e00ff */
[----:B------:R1:W3:Y:S01]  /*0460*/  @P3 LDG.E R32, desc[UR4][R10.64] ;  /* 0x000000040a203981 */ /* 0x0002e2000c1e1900 */
[----:B------:R-:W-:Y:S01]  /*0470*/  IMAD.WIDE R8, R9, 0x4, R48 ;  /* 0x0000000409087825 */ /* 0x000fe200078e0230 */
[----:B------:R-:W-:-:S03]  /*0480*/  ISETP.LT.AND P2, PT, R25, 0x330, !P6 ;  /* 0x000003301900780c */ /* 0x000fc60007741270 */
[C---:B------:R-:W-:Y:S01]  /*0490*/  VIADD R13, R2.reuse, 0x330 ;  /* 0x00000330020d7836 */ /* 0x040fe20000000000 */
[----:B------:R1:W3:Y:S01]  /*04a0*/  @P4 LDG.E R18, desc[UR4][R8.64] ;  /* 0x0000000408124981 */ /* 0x0002e2000c1e1900 */
[C---:B------:R-:W-:Y:S02]  /*04b0*/  LOP3.LUT R35, R45.reuse, 0x58, RZ, 0xfc, !PT ;  /* 0x000000582d237812 */ /* 0x040fe400078efcff */
[----:B------:R-:W-:Y:S01]  /*04c0*/  CS2R R4, SRZ ;  /* 0x0000000000047805 */ /* 0x000fe2000001ff00 */
[----:B------:R-:W-:Y:S01]  /*04d0*/  IMAD.MOV.U32 R22, RZ, RZ, RZ ;  /* 0x000000ffff167224 */ /* 0x000fe200078e00ff */
[C---:B------:R-:W-:Y:S01]  /*04e0*/  LOP3.LUT R37, R45.reuse, 0x60, RZ, 0xfc, !PT ;  /* 0x000000602d257812 */ /* 0x040fe200078efcff */
[C---:B01----:R-:W-:Y:S01]  /*04f0*/  VIADD R11, R2.reuse, 0x550 ;  /* 0x00000550020b7836 */ /* 0x043fe20000000000 */
[C---:B------:R-:W-:Y:S01]  /*0500*/  LOP3.LUT R39, R45.reuse, 0x68, RZ, 0xfc, !PT ;  /* 0x000000682d277812 */ /* 0x040fe200078efcff */
[C---:B------:R-:W-:Y:S02]  /*0510*/  VIADD R17, R2.reuse, 0x660 ;  /* 0x0000066002117836 */ /* 0x040fe40000000000 */
[----:B------:R-:W-:Y:S01]  /*0520*/  IMAD.MOV.U32 R52, RZ, RZ, RZ ;  /* 0x000000ffff347224 */ /* 0x000fe200078e00ff */
[C---:B------:R-:W-:Y:S01]  /*0530*/  LOP3.LUT R41, R45.reuse, 0x70, RZ, 0xfc, !PT ;  /* 0x000000702d297812 */ /* 0x040fe200078efcff */
[----:B------:R-:W-:Y:S01]  /*0540*/  IMAD.MOV.U32 R8, RZ, RZ, RZ ;  /* 0x000000ffff087224 */ /* 0x000fe200078e00ff */
[----:B------:R-:W-:Y:S01]  /*0550*/  LOP3.LUT R43, R45, 0x78, RZ, 0xfc, !PT ;  /* 0x000000782d2b7812 */ /* 0x000fe200078efcff */
[--C-:B------:R-:W-:Y:S01]  /*0560*/  IMAD.WIDE R10, R11, 0x4, R48.reuse ;  /* 0x000000040b0a7825 */ /* 0x100fe200078e0230 */
[----:B------:R-:W-:Y:S01]  /*0570*/  P2R R9, PR, RZ, 0x2 ;  /* 0x00000002ff097803 */ /* 0x000fe20000000000 */
[----:B------:R-:W0:Y:S02]  /*0580*/  LDC.64 R54, c[0x0][0x218] ;  /* 0x00008600ff367b82 */ /* 0x000e240000000a00 */
[----:B------:R-:W-:Y:S01]  /*0590*/  IMAD.WIDE R12, R13, 0x4, R48 ;  /* 0x000000040d0c7825 */ /* 0x000fe200078e0230 */
[----:B------:R-:W3:Y:S01]  /*05a0*/  @P1 LDG.E R8, desc[UR4][R10.64] ;  /* 0x000000040a081981 */ /* 0x000ee2000c1e1900 */
[----:B------:R-:W-:Y:S01]  /*05b0*/  ISETP.LT.AND P1, PT, R35, 0x330, !P6 ;  /* 0x000003302300780c */ /* 0x000fe20007721270 */
[----:B------:R-:W1:Y:S02]  /*05c0*/  S2R R15, SR_TID.X ;  /* 0x00000000000f7919 */ /* 0x000e640000002100 */
[----:B------:R1:W3:Y:S01]  /*05d0*/  @P2 LDG.E R5, desc[UR4][R12.64] ;  /* 0x000000040c052981 */ /* 0x0002e2000c1e1900 */
[----:B------:R-:W-:Y:S01]  /*05e0*/  P2R R14, PR, RZ, 0x2 ;  /* 0x00000002ff0e7803 */ /* 0x000fe20000000000 */
[----:B-1----:R-:W-:-:S04]  /*05f0*/  VIADD R13, R2, 0x5d8 ;  /* 0x000005d8020d7836 */ /* 0x002fc80000000000 */
[----:B------:R-:W-:-:S05]  /*0600*/  IMAD.WIDE R12, R13, 0x4, R48 ;  /* 0x000000040d0c7825 */ /* 0x000fca00078e0230 */
[----:B------:R1:W3:Y:S01]  /*0610*/  @P1 LDG.E R22, desc[UR4][R12.64] ;  /* 0x000000040c161981 */ /* 0x0002e2000c1e1900 */
[----:B------:R-:W-:Y:S01]  /*0620*/  ISETP.LT.AND P1, PT, R37, 0x330, !P6 ;  /* 0x000003302500780c */ /* 0x000fe20007721270 */
[----:B------:R-:W-:Y:S02]  /*0630*/  IMAD.MOV.U32 R6, RZ, RZ, RZ ;  /* 0x000000ffff067224 */ /* 0x000fe400078e00ff */
[----:B------:R-:W-:Y:S01]  /*0640*/  IMAD.WIDE R10, R17, 0x4, R48 ;  /* 0x00000004110a7825 */ /* 0x000fe200078e0230 */
[----:B------:R-:W-:Y:S02]  /*0650*/  SHF.R.U32.HI R17, RZ, 0x1f, R0 ;  /* 0x0000001fff117819 */ /* 0x000fe40000011600 */
[----:B-1----:R-:W-:-:S07]  /*0660*/  P2R R13, PR, RZ, 0x2 ;  /* 0x00000002ff0d7803 */ /* 0x002fce0000000000 */
[----:B------:R1:W3:Y:S01]  /*0670*/  @P1 LDG.E R6, desc[UR4][R10.64] ;  /* 0x000000040a061981 */ /* 0x0002e2000c1e1900 */
[----:B------:R-:W-:Y:S02]  /*0680*/  ISETP.LT.AND P1, PT, R39, 0x330, !P6 ;  /* 0x000003302700780c */ /* 0x000fe40007721270 */
[----:B------:R-:W-:Y:S01]  /*0690*/  LEA.HI.SX32 R17, R0, R17, 0x19 ;  /* 0x0000001100117211 */ /* 0x000fe200078fcaff */
[----:B------:R-:W-:Y:S01]  /*06a0*/  VIADD R59, R2, 0x6e8 ;  /* 0x000006e8023b7836 */ /* 0x000fe20000000000 */
[----:B------:R-:W-:-:S03]  /*06b0*/  LOP3.LUT R15, R15, 0x1f, RZ, 0xc0, !PT ;  /* 0x0000001f0f0f7812 */ /* 0x000fc600078ec0ff */
[----:B------:R-:W-:Y:S02]  /*06c0*/  IMAD R0, R17, -0xcc, R45 ;  /* 0xffffff3411007824 */ /* 0x000fe400078e022d */
[----:B------:R-:W-:Y:S01]  /*06d0*/  IMAD.WIDE R58, R59, 0x4, R48 ;  /* 0x000000043b3a7825 */ /* 0x000fe200078e0230 */
[----:B------:R-:W-:-:S03]  /*06e0*/  P2R R12, PR, RZ, 0x2 ;  /* 0x00000002ff0c7803 */ /* 0x000fc60000000000 */
[----:B------:R-:W-:Y:S01]  /*06f0*/  IMAD.HI R38, R53, -0x5f5f5f5f, R52 ;  /* 0xa0a0a0a135267827 */ /* 0x000fe200078e0234 */
[----:B------:R-:W3:Y:S03]  /*0700*/  @P1 LDG.E R4, desc[UR4][R58.64] ;  /* 0x000000043a041981 */ /* 0x000ee6000c1e1900 */
[----:B------:R-:W-:Y:S01]  /*0710*/  IMAD R0, R0, 0x11, R15 ;  /* 0x0000001100007824 */ /* 0x000fe200078e020f */
[----:B------:R-:W-:Y:S01]  /*0720*/  ISETP.LT.AND P1, PT, R41, 0x330, !P6 ;  /* 0x000003302900780c */ /* 0x000fe20007721270 */
[C---:B-1----:R-:W-:Y:S02]  /*0730*/  VIADD R10, R2.reuse, 0x770 ;  /* 0x00000770020a7836 */ /* 0x042fe40000000000 */
[----:B------:R-:W-:Y:S02]  /*0740*/  VIADD R50, R2, 0x7f8 ;  /* 0x000007f802327836 */ /* 0x000fe40000000000 */
[----:B------:R-:W-:Y:S01]  /*0750*/  IMAD R0, R17, 0xda0, R0 ;  /* 0x00000da011007824 */ /* 0x000fe200078e0200 */
[----:B------:R-:W-:Y:S01]  /*0760*/  SHF.R.U32.HI R17, RZ, 0x1f, R38 ;  /* 0x0000001fff117819 */ /* 0x000fe20000011626 */
[----:B------:R-:W-:-:S04]  /*0770*/  IMAD.WIDE R56, R10, 0x4, R48 ;  /* 0x000000040a387825 */ /* 0x000fc800078e0230 */
[----:B------:R-:W-:Y:S01]  /*0780*/  IMAD.WIDE R50, R50, 0x4, R48 ;  /* 0x0000000432327825 */ /* 0x000fe200078e0230 */
[----:B------:R-:W-:-:S03]  /*0790*/  LEA.HI.SX32 R38, R38, R17, 0x19 ;  /* 0x0000001126267211 */ /* 0x000fc600078fcaff */
[----:B------:R-:W-:Y:S01]  /*07a0*/  IMAD.MOV.U32 R17, RZ, RZ, RZ ;  /* 0x000000ffff117224 */ /* 0x000fe200078e00ff */
[----:B------:R-:W-:-:S05]  /*07b0*/  P2R R11, PR, RZ, 0x2 ;  /* 0x00000002ff0b7803 */ /* 0x000fca0000000000 */
[----:B------:R-:W3:Y:S01]  /*07c0*/  @P1 LDG.E R17, desc[UR4][R56.64] ;  /* 0x0000000438111981 */ /* 0x000ee2000c1e1900 */
[----:B------:R-:W-:Y:S01]  /*07d0*/  ISETP.LT.AND P1, PT, R43, 0x330, !P6 ;  /* 0x000003302b00780c */ /* 0x000fe20007721270 */
[----:B------:R-:W-:-:S03]  /*07e0*/  IMAD.MOV.U32 R2, RZ, RZ, RZ ;  /* 0x000000ffff027224 */ /* 0x000fc600078e00ff */
[----:B------:R-:W-:-:S09]  /*07f0*/  P2R R10, PR, RZ, 0x2 ;  /* 0x00000002ff0a7803 */ /* 0x000fd20000000000 */
[----:B------:R1:W3:Y:S01]  /*0800*/  @P1 LDG.E R2, desc[UR4][R50.64] ;  /* 0x0000000432021981 */ /* 0x0002e2000c1e1900 */
[----:B--2---:R-:W-:-:S04]  /*0810*/  SEL R44, R44, RZ, P5 ;  /* 0x000000ff2c2c7207 */ /* 0x004fc80002800000 */
[----:B------:R-:W-:-:S05]  /*0820*/  FSEL R45, R44, -INF , P5 ;  /* 0xff8000002c2d7808 */ /* 0x000fca0002800000 */
[----:B------:R-:W2:Y:S01]  /*0830*/  SHFL.BFLY PT, R48, R45, 0x10, 0x1f ;  /* 0x0e001f002d307f89 */ /* 0x000ea200000e0000 */
[C---:B------:R-:W-:Y:S02]  /*0840*/  FSETP.NAN.AND P6, PT, R45.reuse, R45, PT ;  /* 0x0000002d2d00720b */ /* 0x040fe40003fc8000 */
[----:B--2---:R-:W-:-:S11]  /*0850*/  FSETP.GT.AND P1, PT, R45, R48, PT ;  /* 0x000000302d00720b */ /* 0x004fd60003f24000 */
[----:B------:R-:W-:-:S05]  /*0860*/  @!P6 FSEL R45, R45, R48, P1 ;  /* 0x000000302d2de208 */ /* 0x000fca0000800000 */
[----:B------:R-:W2:Y:S01]  /*0870*/  SHFL.BFLY PT, R48, R45, 0x8, 0x1f ;  /* 0x0d001f002d307f89 */ /* 0x000ea200000e0000 */
[C---:B------:R-:W-:Y:S02]  /*0880*/  FSETP.NAN.AND P6, PT, R45.reuse, R45, PT ;  /* 0x0000002d2d00720b */ /* 0x040fe40003fc8000 */
[----:B--2---:R-:W-:-:S13]  /*0890*/  FSETP.GT.AND P1, PT, R45, R48, PT ;  /* 0x000000302d00720b */ /* 0x004fda0003f24000 */
        /* <DEDUP_REMOVED lines=13> */
[----:B------:R-:W-:-:S04]  /*0970*/  FADD R44, R44, -R45 ;  /* 0x8000002d2c2c7221 */ /* 0x000fc80000000000 */
[----:B------:R-:W-:-:S04]  /*0980*/  FMUL R44, R44, 0.125 ;  /* 0x3e0000002c2c7820 */ /* 0x000fc80000400000 */
[----:B-1----:R-:W-:-:S05]  /*0990*/  FMUL R51, R44, 1.4426950216293334961 ;  /* 0x3fb8aa3b2c337820 */ /* 0x002fca0000400000 */
[----:B------:R-:W-:-:S13]  /*09a0*/  FSETP.GEU.AND P6, PT, R51, -126, PT ;  /* 0xc2fc00003300780b */ /* 0x000fda0003fce000 */
[----:B------:R-:W-:-:S04]  /*09b0*/  @!P6 FMUL R51, R51, 0.5 ;  /* 0x3f0000003333e820 */ /* 0x000fc80000400000 */
[----:B------:R-:W1:Y:S02]  /*09c0*/  MUFU.EX2 R44, R51 ;  /* 0x00000033002c7308 */ /* 0x000e640000000800 */
[----:B-1----:R-:W-:-:S05]  /*09d0*/  @!P6 FMUL R44, R44, R44 ;  /* 0x0000002c2c2ce220 */ /* 0x002fca0000400000 */
[----:B------:R-:W-:-:S05]  /*09e0*/  FSEL R50, R44, RZ, P5 ;  /* 0x000000ff2c327208 */ /* 0x000fca0002800000 */
[----:B------:R-:W1:Y:S01]  /*09f0*/  SHFL.BFLY PT, R45, R50, 0x10, 0x1f ;  /* 0x0e001f00322d7f89 */ /* 0x000e6200000e0000 */
[----:B------:R-:W-:Y:S02]  /*0a00*/  P2R R36, PR, RZ, 0x10 ;  /* 0x00000010ff247803 */ /* 0x000fe40000000000 */
[----:B------:R-:W-:Y:S01]  /*0a10*/  ISETP.NE.AND P4, PT, R46, RZ, PT ;  /* 0x000000ff2e00720c */ /* 0x000fe20003f85270 */
[----:B-1----:R-:W-:-:S05]  /*0a20*/  FADD R45, R50, R45 ;  /* 0x0000002d322d7221 */ /* 0x002fca0000000000 */
[----:B------:R-:W1:Y:S02]  /*0a30*/  SHFL.BFLY PT, R46, R45, 0x8, 0x1f ;  /* 0x0d001f002d2e7f89 */ /* 0x000e6400000e0000 */
[----:B-1----:R-:W-:-:S05]  /*0a40*/  FADD R46, R45, R46 ;  /* 0x0000002e2d2e7221 */ /* 0x002fca0000000000 */
[----:B------:R-:W1:Y:S02]  /*0a50*/  SHFL.BFLY PT, R49, R46, 0x4, 0x1f ;  /* 0x0c801f002e317f89 */ /* 0x000e6400000e0000 */
[----:B-1----:R-:W-:-:S05]  /*0a60*/  FADD R49, R46, R49 ;  /* 0x000000312e317221 */ /* 0x002fca0000000000 */
[----:B------:R-:W1:Y:S02]  /*0a70*/  SHFL.BFLY PT, R48, R49, 0x2, 0x1f ;  /* 0x0c401f0031307f89 */ /* 0x000e6400000e0000 */
[----:B-1----:R-:W-:-:S05]  /*0a80*/  FADD R48, R49, R48 ;  /* 0x0000003031307221 */ /* 0x002fca0000000000 */
[----:B------:R-:W1:Y:S02]  /*0a90*/  SHFL.BFLY PT, R51, R48, 0x1, 0x1f ;  /* 0x0c201f0030337f89 */ /* 0x000e6400000e0000 */
[----:B-1----:R-:W-:-:S05]  /*0aa0*/  FADD R51, R48, R51 ;  /* 0x0000003330337221 */ /* 0x002fca0000000000 */
[C---:B------:R-:W-:Y:S02]  /*0ab0*/  FSETP.GT.AND P1, PT, |R51|.reuse, 8.50705917302346158658e+37, PT ;  /* 0x7e8000003300780b */ /* 0x040fe40003f24200 */
[----:B------:R-:W-:Y:S02]  /*0ac0*/  FSETP.GEU.AND P6, PT, |R51|, 1.175494350822287508e-38, PT ;  /* 0x008000003300780b */ /* 0x000fe40003fce200 */
[----:B---3--:R-:W-:-:S09]  /*0ad0*/  SEL R40, R40, RZ, P4 ;  /* 0x000000ff28287207 */ /* 0x008fd20002000000 */
[----:B------:R-:W-:-:S04]  /*0ae0*/  @P1 FMUL R51, R51, 0.25 ;  /* 0x3e80000033331820 */ /* 0x000fc80000400000 */
[----:B------:R-:W-:Y:S01]  /*0af0*/  @!P6 FMUL R51, R51, 16777216 ;  /* 0x4b8000003333e820 */ /* 0x000fe20000400000 */
[----:B------:R-:W-:-:S05]  /*0b00*/  FSEL R45, R40, -INF , P4 ;  /* 0xff800000282d7808 */ /* 0x000fca0002000000 */
[----:B------:R-:W1:Y:S01]  /*0b10*/  MUFU.RCP R51, R51 ;  /* 0x0000003300337308 */ /* 0x000e620000001000 */
[----:B0-----:R-:W-:-:S04]  /*0b20*/  IMAD.WIDE R48, R0, 0x4, R54 ;  /* 0x0000000400307825 */ /* 0x001fc800078e0236 */
[----:B------:R-:W-:Y:S01]  /*0b30*/  @P1 FMUL R44, R44, 0.25 ;  /* 0x3e8000002c2c1820 */ /* 0x000fe20000400000 */
[----:B------:R-:W0:Y:S03]  /*0b40*/  SHFL.BFLY PT, R0, R45, 0x10, 0x1f ;  /* 0x0e001f002d007f89 */ /* 0x000e2600000e0000 */
[----:B------:R-:W-:-:S04]  /*0b50*/  @!P6 FMUL R44, R44, 16777216 ;  /* 0x4b8000002c2ce820 */ /* 0x000fc80000400000 */
[----:B-1----:R-:W-:-:S05]  /*0b60*/  FMUL R44, R51, R44 ;  /* 0x0000002c332c7220 */ /* 0x002fca0000400000 */
[----:B------:R-:W-:Y:S01]  /*0b70*/  @P5 STG.E desc[UR4][R48.64], R44 ;  /* 0x0000002c30005986 */ /* 0x000fe2000c101904 */
[C---:B------:R-:W-:Y:S02]  /*0b80*/  FSETP.NAN.AND P5, PT, R45.reuse, R45, PT ;  /* 0x0000002d2d00720b */ /* 0x040fe40003fa8000 */
[----:B0-----:R-:W-:-:S11]  /*0b90*/  FSETP.GT.AND P6, PT, R45, R0, PT ;  /* 0x000000002d00720b */ /* 0x001fd60003fc4000 */
[----:B------:R-:W-:-:S05]  /*0ba0*/  @!P5 FSEL R45, R45, R0, P6 ;  /* 0x000000002d2dd208 */ /* 0x000fca0003000000 */
[----:B------:R-:W0:Y:S01]  /*0bb0*/  SHFL.BFLY PT, R0, R45, 0x8, 0x1f ;  /* 0x0d001f002d007f89 */ /* 0x000e2200000e0000 */
[C---:B------:R-:W-:Y:S02]  /*0bc0*/  FSETP.NAN.AND P6, PT, R45.reuse, R45, PT ;  /* 0x0000002d2d00720b */ /* 0x040fe40003fc8000 */
[----:B0-----:R-:W-:-:S13]  /*0bd0*/  FSETP.GT.AND P5, PT, R45, R0, PT ;  /* 0x000000002d00720b */ /* 0x001fda0003fa4000 */
        /* <DEDUP_REMOVED lines=13> */
[----:B------:R-:W-:-:S04]  /*0cb0*/  FADD R40, R40, -R45 ;  /* 0x8000002d28287221 */ /* 0x000fc80000000000 */
[----:B------:R-:W-:-:S04]  /*0cc0*/  FMUL R40, R40, 0.125 ;  /* 0x3e00000028287820 */ /* 0x000fc80000400000 */
[----:B------:R-:W-:-:S05]  /*0cd0*/  FMUL R40, R40, 1.4426950216293334961 ;  /* 0x3fb8aa3b28287820 */ /* 0x000fca0000400000 */
[----:B------:R-:W-:-:S13]  /*0ce0*/  FSETP.GEU.AND P5, PT, R40, -126, PT ;  /* 0xc2fc00002800780b */ /* 0x000fda0003fae000 */
[----:B------:R-:W-:-:S04]  /*0cf0*/  @!P5 FMUL R40, R40, 0.5 ;  /* 0x3f0000002828d820 */ /* 0x000fc80000400000 */
[----:B------:R-:W0:Y:S01]  /*0d00*/  MUFU.EX2 R0, R40 ;  /* 0x0000002800007308 */ /* 0x000e220000000800 */
[----:B------:R-:W-:-:S04]  /*0d10*/  IMAD R52, R38, -0xcc, R53 ;  /* 0xffffff3426347824 */ /* 0x000fc800078e0235 */
[----:B------:R-:W-:-:S04]  /*0d20*/  IMAD R45, R52, 0x11, R15 ;  /* 0x00000011342d7824 */ /* 0x000fc800078e020f */
[----:B------:R-:W-:Y:S02]  /*0d30*/  IMAD R45, R38, 0xda0, R45 ;  /* 0x00000da0262d7824 */ /* 0x000fe400078e022d */
[----:B0-----:R-:W-:-:S05]  /*0d40*/  @!P5 FMUL R0, R0, R0 ;  /* 0x000000000000d220 */ /* 0x001fca0000400000 */
[----:B------:R-:W-:-:S05]  /*0d50*/  FSEL R38, R0, RZ, P4 ;  /* 0x000000ff00267208 */ /* 0x000fca0002000000 */
[----:B------:R-:W0:Y:S01]  /*0d60*/  SHFL.BFLY PT, R49, R38, 0x10, 0x1f ;  /* 0x0e001f0026317f89 */ /* 0x000e2200000e0000 */
[----:B------:R-:W-:Y:S02]  /*0d70*/  P2R R16, PR, RZ, 0x4 ;  /* 0x00000004ff107803 */ /* 0x000fe40000000000 */
[----:B------:R-:W-:Y:S01]  /*0d80*/  ISETP.NE.AND P2, PT, R42, RZ, PT ;  /* 0x000000ff2a00720c */ /* 0x000fe20003f45270 */
[----:B0-----:R-:W-:-:S05]  /*0d90*/  FADD R49, R38, R49 ;  /* 0x0000003126317221 */ /* 0x001fca0000000000 */
[----:B------:R-:W0:Y:S02]  /*0da0*/  SHFL.BFLY PT, R42, R49, 0x8, 0x1f ;  /* 0x0d001f00312a7f89 */ /* 0x000e2400000e0000 */
[----:B0-----:R-:W-:-:S05]  /*0db0*/  FADD R42, R49, R42 ;  /* 0x0000002a312a7221 */ /* 0x001fca0000000000 */
[----:B------:R-:W0:Y:S02]  /*0dc0*/  SHFL.BFLY PT, R51, R42, 0x4, 0x1f ;  /* 0x0c801f002a337f89 */ /* 0x000e2400000e0000 */
[----:B0-----:R-:W-:-:S05]  /*0dd0*/  FADD R51, R42, R51 ;  /* 0x000000332a337221 */ /* 0x001fca0000000000 */
[----:B------:R-:W0:Y:S02]  /*0de0*/  SHFL.BFLY PT, R40, R51, 0x2, 0x1f ;  /* 0x0c401f0033287f89 */ /* 0x000e2400000e0000 */
[----:B0-----:R-:W-:-:S05]  /*0df0*/  FADD R40, R51, R40 ;  /* 0x0000002833287221 */ /* 0x001fca0000000000 */
[----:B------:R-:W0:Y:S01]  /*0e00*/  SHFL.BFLY PT, R53, R40, 0x1, 0x1f ;  /* 0x0c201f0028357f89 */ /* 0x000e2200000e0000 */
[----:B------:R-:W-:-:S04]  /*0e10*/  SEL R49, R34, RZ, P2 ;  /* 0x000000ff22317207 */ /* 0x000fc80001000000 */
[----:B------:R-:W-:-:S05]  /*0e20*/  FSEL R34, R49, -INF , P2 ;  /* 0xff80000031227808 */ /* 0x000fca0001000000 */
[----:B------:R-:W1:Y:S01]  /*0e30*/  SHFL.BFLY PT, R51, R34, 0x10, 0x1f ;  /* 0x0e001f0022337f89 */ /* 0x000e6200000e0000 */
[----:B0-----:R-:W-:-:S05]  /*0e40*/  FADD R53, R40, R53 ;  /* 0x0000003528357221 */ /* 0x001fca0000000000 */
[C---:B------:R-:W-:Y:S02]  /*0e50*/  FSETP.GT.AND P5, PT, |R53|.reuse, 8.50705917302346158658e+37, PT ;  /* 0x7e8000003500780b */ /* 0x040fe40003fa4200 */
[----:B------:R-:W-:-:S11]  /*0e60*/  FSETP.GEU.AND P6, PT, |R53|, 1.175494350822287508e-38, PT ;  /* 0x008000003500780b */ /* 0x000fd60003fce200 */
[----:B------:R-:W-:Y:S01]  /*0e70*/  @P5 FMUL R53, R53, 0.25 ;  /* 0x3e80000035355820 */ /* 0x000fe20000400000 */
[----:B------:R-:W-:Y:S01]  /*0e80*/  @P5 FMUL R0, R0, 0.25 ;  /* 0x3e80000000005820 */ /* 0x000fe20000400000 */
[----:B------:R-:W-:Y:S02]  /*0e90*/  FSETP.NAN.AND P5, PT, R34, R34, PT ;  /* 0x000000222200720b */ /* 0x000fe40003fa8000 */
[----:B------:R-:W-:Y:S01]  /*0ea0*/  @!P6 FMUL R53, R53, 16777216 ;  /* 0x4b8000003535e820 */ /* 0x000fe20000400000 */
[----:B------:R-:W-:Y:S01]  /*0eb0*/  @!P6 FMUL R0, R0, 16777216 ;  /* 0x4b8000000000e820 */ /* 0x000fe20000400000 */
[----:B-1----:R-:W-:-:S09]  /*0ec0*/  FSETP.GT.AND P6, PT, R34, R51, PT ;  /* 0x000000332200720b */ /* 0x002fd20003fc4000 */
[----:B------:R-:W-:-:S05]  /*0ed0*/  @!P5 FSEL R34, R34, R51, P6 ;  /* 0x000000332222d208 */ /* 0x000fca0003000000 */
[----:B------:R-:W0:Y:S01]  /*0ee0*/  SHFL.BFLY PT, R51, R34, 0x8, 0x1f ;  /* 0x0d001f0022337f89 */ /* 0x000e2200000e0000 */
[----:B------:R-:W1:Y:S01]  /*0ef0*/  MUFU.RCP R53, R53 ;  /* 0x0000003500357308 */ /* 0x000e620000001000 */
[C---:B------:R-:W-:Y:S01]  /*0f00*/  FSETP.NAN.AND P6, PT, R34.reuse, R34, PT ;  /* 0x000000222200720b */ /* 0x040fe20003fc8000 */
[----:B------:R-:W-:Y:S01]  /*0f10*/  IMAD.WIDE R44, R45, 0x4, R54 ;  /* 0x000000042d2c7825 */ /* 0x000fe200078e0236 */
[----:B0-----:R-:W-:-:S03]  /*0f20*/  FSETP.GT.AND P5, PT, R34, R51, PT ;  /* 0x000000332200720b */ /* 0x001fc60003fa4000 */
[----:B-1----:R-:W-:-:S05]  /*0f30*/  FMUL R57, R53, R0 ;  /* 0x0000000035397220 */ /* 0x002fca0000400000 */
[----:B------:R-:W-:Y:S05]  /*0f40*/  @P4 STG.E desc[UR4][R44.64], R57 ;  /* 0x000000392c004986 */ /* 0x000fea000c101904 */
        /* <DEDUP_REMOVED lines=10> */
[----:B------:R-:W-:-:S04]  /*0ff0*/  ISETP.NE.AND P1, PT, R26, RZ, PT ;  /* 0x000000ff1a00720c */ /* 0x000fc80003f25270 */
[----:B----4-:R-:W-:Y:S02]  /*1000*/  SEL R3, R3, RZ, P1 ;  /* 0x000000ff03037207 */ /* 0x010fe40000800000 */
[C---:B------:R-:W-:Y:S02]  /*1010*/  FSETP.NAN.AND P6, PT, R34.reuse, R34, PT ;  /* 0x000000222200720b */ /* 0x040fe40003fc8000 */
[----:B------:R-:W-:Y:S02]  /*1020*/  FSEL R0, R3, -INF , P1 ;  /* 0xff80000003007808 */ /* 0x000fe40000800000 */
[----:B0-----:R-:W-:-:S13]  /*1030*/  FSETP.GT.AND P5, PT, R34, R45, PT ;  /* 0x0000002d2200720b */ /* 0x001fda0003fa4000 */
[----:B------:R-:W-:Y:S02]  /*1040*/  @!P5 FSEL R34, R34, R45, P6 ;  /* 0x0000002d2222d208 */ /* 0x000fe40003000000 */
[----:B------:R-:W0:Y:S01]  /*1050*/  SHFL.BFLY PT, R45, R0, 0x10, 0x1f ;  /* 0x0e001f00002d7f89 */ /* 0x000e2200000e0000 */
        /* <DEDUP_REMOVED lines=16> */
[----:B------:R-:W-:-:S04]  /*1160*/  FADD R34, R49, -R34 ;  /* 0x8000002231227221 */ /* 0x000fc80000000000 */
[----:B------:R-:W-:Y:S01]  /*1170*/  FMUL R34, R34, 0.125 ;  /* 0x3e00000022227820 */ /* 0x000fe20000400000 */
[----:B------:R-:W-:-:S03]  /*1180*/  FSETP.NAN.AND P6, PT, R0, R0, PT ;  /* 0x000000000000720b */ /* 0x000fc60003fc8000 */
[----:B------:R-:W-:Y:S01]  /*1190*/  FMUL R38, R34, 1.4426950216293334961 ;  /* 0x3fb8aa3b22267820 */ /* 0x000fe20000400000 */
[----:B0-----:R-:W-:-:S13]  /*11a0*/  FSETP.GT.AND P5, PT, R0, R45, PT ;  /* 0x0000002d0000720b */ /* 0x001fda0003fa4000 */
[----:B------:R-:W-:Y:S02]  /*11b0*/  @!P5 FSEL R0, R0, R45, P6 ;  /* 0x0000002d0000d208 */ /* 0x000fe40003000000 */
[----:B------:R-:W-:Y:S02]  /*11c0*/  FSETP.GEU.AND P5, PT, R38, -126, PT ;  /* 0xc2fc00002600780b */ /* 0x000fe40003fae000 */
[----:B------:R-:W-:Y:S01]  /*11d0*/  ISETP.NE.AND P4, PT, R36, RZ, PT ;  /* 0x000000ff2400720c */ /* 0x000fe20003f85270 */
[----:B------:R-:W-:-:S10]  /*11e0*/  IMAD.MOV.U32 R46, RZ, RZ, RZ ;  /* 0x000000ffff2e7224 */ /* 0x000fd400078e00ff */
[----:B------:R-:W-:-:S04]  /*11f0*/  @!P5 FMUL R38, R38, 0.5 ;  /* 0x3f0000002626d820 */ /* 0x000fc80000400000 */
[----:B------:R-:W0:Y:S01]  /*1200*/  MUFU.EX2 R36, R38 ;  /* 0x0000002600247308 */ /* 0x000e220000000800 */
[----:B------:R-:W-:-:S05]  /*1210*/  IMAD.HI R34, R47, -0x5f5f5f5f, R46 ;  /* 0xa0a0a0a12f227827 */ /* 0x000fca00078e022e */
[----:B------:R-:W-:-:S04]  /*1220*/  SHF.R.U32.HI R45, RZ, 0x1f, R34 ;  /* 0x0000001fff2d7819 */ /* 0x000fc80000011622 */
[----:B------:R-:W-:Y:S01]  /*1230*/  LEA.HI.SX32 R45, R34, R45, 0x19 ;  /* 0x0000002d222d7211 */ /* 0x000fe200078fcaff */
[----:B0-----:R-:W-:-:S04]  /*1240*/  @!P5 FMUL R36, R36, R36 ;  /* 0x000000242424d220 */ /* 0x001fc80000400000 */
[----:B------:R-:W-:Y:S01]  /*1250*/  IMAD R46, R45, -0xcc, R47 ;  /* 0xffffff342d2e7824 */ /* 0x000fe200078e022f */
[----:B------:R-:W-:-:S05]  /*1260*/  FSEL R40, R36, RZ, P2 ;  /* 0x000000ff24287208 */ /* 0x000fca0001000000 */
[----:B------:R-:W0:Y:S02]  /*1270*/  SHFL.BFLY PT, R47, R40, 0x10, 0x1f ;  /* 0x0e001f00282f7f89 */ /* 0x000e2400000e0000 */
[----:B0-----:R-:W-:-:S05]  /*1280*/  FADD R38, R40, R47 ;  /* 0x0000002f28267221 */ /* 0x001fca0000000000 */
[----:B------:R-:W0:Y:S02]  /*1290*/  SHFL.BFLY PT, R47, R38, 0x8, 0x1f ;  /* 0x0d001f00262f7f89 */ /* 0x000e2400000e0000 */
[----:B0-----:R-:W-:-:S05]  /*12a0*/  FADD R42, R38, R47 ;  /* 0x0000002f262a7221 */ /* 0x001fca0000000000 */
[----:B------:R-:W0:Y:S02]  /*12b0*/  SHFL.BFLY PT, R47, R42, 0x4, 0x1f ;  /* 0x0c801f002a2f7f89 */ /* 0x000e2400000e0000 */
[----:B0-----:R-:W-:-:S05]  /*12c0*/  FADD R44, R42, R47 ;  /* 0x0000002f2a2c7221 */ /* 0x001fca0000000000 */
[----:B------:R-:W0:Y:S01]  /*12d0*/  SHFL.BFLY PT, R47, R44, 0x2, 0x1f ;  /* 0x0c401f002c2f7f89 */ /* 0x000e2200000e0000 */
[----:B------:R-:W-:-:S04]  /*12e0*/  IMAD R46, R46, 0x11, R15 ;  /* 0x000000112e2e7824 */ /* 0x000fc800078e020f */
[----:B------:R-:W-:Y:S02]  /*12f0*/  IMAD R45, R45, 0xda0, R46 ;  /* 0x00000da02d2d7824 */ /* 0x000fe400078e022e */
[----:B0-----:R-:W-:-:S05]  /*1300*/  FADD R46, R44, R47 ;  /* 0x0000002f2c2e7221 */ /* 0x001fca0000000000 */
[----:B------:R-:W0:Y:S01]  /*1310*/  SHFL.BFLY PT, R47, R46, 0x1, 0x1f ;  /* 0x0c201f002e2f7f89 */ /* 0x000e2200000e0000 */
[----:B------:R-:W-:Y:S01]  /*1320*/  SEL R34, R18, RZ, P4 ;  /* 0x000000ff12227207 */ /* 0x000fe20002000000 */
[----:B0-----:R-:W-:-:S03]  /*1330*/  FADD R48, R46, R47 ;  /* 0x0000002f2e307221 */ /* 0x001fc60000000000 */
[----:B------:R-:W-:-:S05]  /*1340*/  FSEL R47, R34, -INF , P4 ;  /* 0xff800000222f7808 */ /* 0x000fca0002000000 */
[----:B------:R-:W0:Y:S01]  /*1350*/  SHFL.BFLY PT, R18, R47, 0x10, 0x1f ;  /* 0x0e001f002f127f89 */ /* 0x000e2200000e0000 */
[C---:B------:R-:W-:Y:S02]  /*1360*/  FSETP.NAN.AND P5, PT, R47.reuse, R47, PT ;  /* 0x0000002f2f00720b */ /* 0x040fe40003fa8000 */
[----:B0-----:R-:W-:-:S11]  /*1370*/  FSETP.GT.AND P6, PT, R47, R18, PT ;  /* 0x000000122f00720b */ /* 0x001fd60003fc4000 */
[----:B------:R-:W-:Y:S02]  /*1380*/  @!P5 FSEL R47, R47, R18, P6 ;  /* 0x000000122f2fd208 */ /* 0x000fe40003000000 */
[C---:B------:R-:W-:Y:S02]  /*1390*/  FSETP.GT.AND P5, PT, |R48|.reuse, 8.50705917302346158658e+37, PT ;  /* 0x7e8000003000780b */ /* 0x040fe40003fa4200 */
[----:B------:R-:W-:-:S11]  /*13a0*/  FSETP.GEU.AND P6, PT, |R48|, 1.175494350822287508e-38, PT ;  /* 0x008000003000780b */ /* 0x000fd60003fce200 */
[----:B------:R-:W-:-:S04]  /*13b0*/  @P5 FMUL R48, R48, 0.25 ;  /* 0x3e80000030305820 */ /* 0x000fc80000400000 */
[----:B------:R-:W-:-:S04]  /*13c0*/  @!P6 FMUL R48, R48, 16777216 ;  /* 0x4b8000003030e820 */ /* 0x000fc80000400000 */
[----:B------:R-:W0:Y:S01]  /*13d0*/  MUFU.RCP R49, R48 ;  /* 0x0000003000317308 */ /* 0x000e220000001000 */
[----:B------:R-:W-:-:S04]  /*13e0*/  @P5 FMUL R36, R36, 0.25 ;  /* 0x3e80000024245820 */ /* 0x000fc80000400000 */
[----:B------:R-:W-:Y:S01]  /*13f0*/  @!P6 FMUL R36, R36, 16777216 ;  /* 0x4b8000002424e820 */ /* 0x000fe20000400000 */
[----:B------:R-:W-:-:S04]  /*1400*/  IMAD.WIDE R44, R45, 0x4, R54 ;  /* 0x000000042d2c7825 */ /* 0x000fc800078e0236 */
[----:B0-----:R-:W-:Y:S01]  /*1410*/  FMUL R53, R49, R36 ;  /* 0x0000002431357220 */ /* 0x001fe20000400000 */
[----:B------:R-:W-:-:S04]  /*1420*/  SEL R49, R32, RZ, P3 ;  /* 0x000000ff20317207 */ /* 0x000fc80001800000 */
[----:B------:R-:W-:Y:S01]  /*1430*/  @P2 STG.E desc[UR4][R44.64], R53 ;  /* 0x000000352c002986 */ /* 0x000fe2000c101904 */
[----:B------:R-:W-:Y:S02]  /*1440*/  ISETP.NE.AND P2, PT, R16, RZ, PT ;  /* 0x000000ff1000720c */ /* 0x000fe40003f45270 */
[----:B------:R-:W-:-:S05]  /*1450*/  FSEL R16, R49, -INF , P3 ;  /* 0xff80000031107808 */ /* 0x000fca0001800000 */
[----:B------:R-:W0:Y:S01]  /*1460*/  SHFL.BFLY PT, R51, R16, 0x10, 0x1f ;  /* 0x0e001f0010337f89 */ /* 0x000e2200000e0000 */
[----:B------:R-:W-:-:S03]  /*1470*/  FSETP.NAN.AND P5, PT, R16, R16, PT ;  /* 0x000000101000720b */ /* 0x000fc60003fa8000 */
[----:B------:R-:W1:Y:S01]  /*1480*/  SHFL.BFLY PT, R18, R47, 0x8, 0x1f ;  /* 0x0d001f002f127f89 */ /* 0x000e6200000e0000 */
[----:B0-----:R-:W-:-:S09]  /*1490*/  FSETP.GT.AND P6, PT, R16, R51, PT ;  /* 0x000000331000720b */ /* 0x001fd20003fc4000 */
[----:B------:R-:W-:-:S05]  /*14a0*/  @!P5 FSEL R16, R16, R51, P6 ;  /* 0x000000331010d208 */ /* 0x000fca0003000000 */
[----:B------:R-:W0:Y:S01]  /*14b0*/  SHFL.BFLY PT, R45, R16, 0x8, 0x1f ;  /* 0x0d001f00102d7f89 */ /* 0x000e2200000e0000 */
[C---:B-1----:R-:W-:Y:S02]  /*14c0*/  FSETP.GT.AND P5, PT, R47.reuse, R18, PT ;  /* 0x000000122f00720b */ /* 0x042fe40003fa4000 */
[----:B------:R-:W-:-:S11]  /*14d0*/  FSETP.NAN.AND P6, PT, R47, R47, PT ;  /* 0x0000002f2f00720b */ /* 0x000fd60003fc8000 */
[----:B------:R-:W-:-:S05]  /*14e0*/  @!P5 FSEL R47, R47, R18, P6 ;  /* 0x000000122f2fd208 */ /* 0x000fca0003000000 */
[----:B------:R-:W1:Y:S01]  /*14f0*/  SHFL.BFLY PT, R18, R47, 0x4, 0x1f ;  /* 0x0c801f002f127f89 */ /* 0x000e6200000e0000 */
[C---:B0-----:R-:W-:Y:S02]  /*1500*/  FSETP.GT.AND P5, PT, R16.reuse, R45, PT ;  /* 0x0000002d1000720b */ /* 0x041fe40003fa4000 */
[----:B------:R-:W-:-:S11]  /*1510*/  FSETP.NAN.AND P6, PT, R16, R16, PT ;  /* 0x000000101000720b */ /* 0x000fd60003fc8000 */
        /* <DEDUP_REMOVED lines=18> */
[----:B-1----:R-:W-:Y:S02]  /*1640*/  FSETP.GT.AND P5, PT, R47, R18, PT ;  /* 0x000000122f00720b */ /* 0x002fe40003fa4000 */
[----:B------:R-:W-:Y:S02]  /*1650*/  SEL R32, R5, RZ, P2 ;  /* 0x000000ff05207207 */ /* 0x000fe40001000000 */
[----:B------:R-:W-:Y:S02]  /*1660*/  FSETP.NAN.AND P6, PT, R47, R47, PT ;  /* 0x0000002f2f00720b */ /* 0x000fe40003fc8000 */
[----:B------:R-:W-:-:S07]  /*1670*/  FSEL R5, R32, -INF , P2 ;  /* 0xff80000020057808 */ /* 0x000fce0001000000 */
[----:B------:R-:W-:Y:S02]  /*1680*/  @!P5 FSEL R47, R47, R18, P6 ;  /* 0x000000122f2fd208 */ /* 0x000fe40003000000 */
[----:B------:R-:W1:Y:S01]  /*1690*/  SHFL.BFLY PT, R18, R5, 0x10, 0x1f ;  /* 0x0e001f0005127f89 */ /* 0x000e6200000e0000 */
[C---:B0-----:R-:W-:Y:S02]  /*16a0*/  FSETP.GT.AND P5, PT, R16.reuse, R45, PT ;  /* 0x0000002d1000720b */ /* 0x041fe40003fa4000 */
[----:B------:R-:W-:-:S11]  /*16b0*/  FSETP.NAN.AND P6, PT, R16, R16, PT ;  /* 0x000000101000720b */ /* 0x000fd60003fc8000 */
[----:B------:R-:W-:Y:S02]  /*16c0*/  @!P5 FSEL R16, R16, R45, P6 ;  /* 0x0000002d1010d208 */ /* 0x000fe40003000000 */
[C---:B------:R-:W-:Y:S02]  /*16d0*/  FSETP.NAN.AND P5, PT, R5.reuse, R5, PT ;  /* 0x000000050500720b */ /* 0x040fe40003fa8000 */
[----:B-1----:R-:W-:-:S11]  /*16e0*/  FSETP.GT.AND P6, PT, R5, R18, PT ;  /* 0x000000120500720b */ /* 0x002fd60003fc4000 */
        /* <DEDUP_REMOVED lines=20> */
[----:B------:R-:W-:Y:S01]  /*1830*/  FSETP.GEU.AND P5, PT, R38, -126, PT ;  /* 0xc2fc00002600780b */ /* 0x000fe20003fae000 */
[----:B------:R-:W-:-:S04]  /*1840*/  IMAD.MOV.U32 R18, RZ, RZ, RZ ;  /* 0x000000ffff127224 */ /* 0x000fc800078e00ff */
[----:B------:R-:W-:-:S08]  /*1850*/  IMAD.HI R0, R19, -0x5f5f5f5f, R18 ;  /* 0xa0a0a0a113007827 */ /* 0x000fd000078e0212 */
[----:B------:R-:W-:Y:S01]  /*1860*/  @!P5 FMUL R38, R38, 0.5 ;  /* 0x3f0000002626d820 */ /* 0x000fe20000400000 */
[----:B------:R-:W-:-:S03]  /*1870*/  SHF.R.U32.HI R3, RZ, 0x1f, R0 ;  /* 0x0000001fff037819 */ /* 0x000fc60000011600 */
[----:B------:R-:W0:Y:S01]  /*1880*/  MUFU.EX2 R36, R38 ;  /* 0x0000002600247308 */ /* 0x000e220000000800 */
[----:B------:R-:W-:-:S05]  /*1890*/  LEA.HI.SX32 R3, R0, R3, 0x19 ;  /* 0x0000000300037211 */ /* 0x000fca00078fcaff */
[----:B------:R-:W-:-:S04]  /*18a0*/  IMAD R18, R3, -0xcc, R19 ;  /* 0xffffff3403127824 */ /* 0x000fc800078e0213 */
[----:B------:R-:W-:Y:S02]  /*18b0*/  IMAD R18, R18, 0x11, R15 ;  /* 0x0000001112127824 */ /* 0x000fe400078e020f */
[----:B0-----:R-:W-:Y:S02]  /*18c0*/  @!P5 FMUL R36, R36, R36 ;  /* 0x000000242424d220 */ /* 0x001fe40000400000 */
[----:B------:R-:W-:-:S03]  /*18d0*/  IMAD R19, R3, 0xda0, R18 ;  /* 0x00000da003137824 */ /* 0x000fc600078e0212 */
[----:B------:R-:W-:-:S05]  /*18e0*/  FSEL R3, R36, RZ, P1 ;  /* 0x000000ff24037208 */ /* 0x000fca0000800000 */
[----:B------:R-:W0:Y:S01]  /*18f0*/  SHFL.BFLY PT, R0, R3, 0x10, 0x1f ;  /* 0x0e001f0003007f89 */ /* 0x000e2200000e0000 */
        /* <DEDUP_REMOVED lines=8> */
[----:B------:R-:W0:Y:S02]  /*1980*/  SHFL.BFLY PT, R0, R51, 0x1, 0x1f ;  /* 0x0c201f0033007f89 */ /* 0x000e2400000e0000 */
[----:B0-----:R-:W-:Y:S01]  /*1990*/  FADD R40, R51, R0 ;  /* 0x0000000033287221 */ /* 0x001fe20000000000 */
[----:B------:R-:W-:-:S04]  /*19a0*/  SEL R0, R24, RZ, P1 ;  /* 0x000000ff18007207 */ /* 0x000fc80000800000 */
        /* <DEDUP_REMOVED lines=12> */
[----:B------:R-:W-:-:S03]  /*1a70*/  ISETP.NE.AND P5, PT, R26, RZ, PT ;  /* 0x000000ff1a00720c */ /* 0x000fc60003fa5270 */
[----:B0-----:R-:W-:Y:S01]  /*1a80*/  FMUL R53, R45, R36 ;  /* 0x000000242d357220 */ /* 0x001fe20000400000 */
[----:B------:R-:W-:-:S04]  /*1a90*/  SEL R45, R28, RZ, P0 ;  /* 0x000000ff1c2d7207 */ /* 0x000fc80000000000 */
[----:B------:R-:W-:-:S05]  /*1aa0*/  FSEL R26, R45, -INF , P0 ;  /* 0xff8000002d1a7808 */ /* 0x000fca0000000000 */
[----:B------:R-:W0:Y:S01]  /*1ab0*/  SHFL.BFLY PT, R51, R26, 0x10, 0x1f ;  /* 0x0e001f001a337f89 */ /* 0x000e2200000e0000 */
[----:B------:R-:W-:-:S05]  /*1ac0*/  IMAD.WIDE R18, R19, 0x4, R54 ;  /* 0x0000000413127825 */ /* 0x000fca00078e0236 */
[----:B------:R-:W-:Y:S01]  /*1ad0*/  @P5 STG.E desc[UR4][R18.64], R53 ;  /* 0x0000003512005986 */ /* 0x000fe2000c101904 */
        /* <DEDUP_REMOVED lines=31> */
[----:B------:R-:W-:Y:S02]  /*1cd0*/  @!P5 FSEL R3, R3, R18, P6 ;  /* 0x000000120303d208 */ /* 0x000fe40003000000 */
[C---:B0-----:R-:W-:Y:S02]  /*1ce0*/  FSETP.GT.AND P5, PT, R26.reuse, R19, PT ;  /* 0x000000131a00720b */ /* 0x041fe40003fa4000 */
[----:B------:R-:W-:-:S11]  /*1cf0*/  FSETP.NAN.AND P6, PT, R26, R26, PT ;  /* 0x0000001a1a00720b */ /* 0x000fd60003fc8000 */
[----:B------:R-:W-:Y:S02]  /*1d00*/  @!P5 FSEL R26, R26, R19, P6 ;  /* 0x000000131a1ad208 */ /* 0x000fe40003000000 */
[----:B------:R-:W-:-:S04]  /*1d10*/  ISETP.NE.AND P5, PT, R7, RZ, PT ;  /* 0x000000ff0700720c */ /* 0x000fc80003fa5270 */
[----:B-----5:R-:W-:-:S04]  /*1d20*/  SEL R30, R20, RZ, P5 ;  /* 0x000000ff141e7207 */ /* 0x020fc80002800000 */
[----:B------:R-:W-:-:S05]  /*1d30*/  FSEL R51, R30, -INF , P5 ;  /* 0xff8000001e337808 */ /* 0x000fca0002800000 */
        /* <DEDUP_REMOVED lines=21> */
[----:B0-----:R-:W-:Y:S01]  /*1e90*/  FSETP.GT.AND P5, PT, R51, R18, PT ;  /* 0x000000123300720b */ /* 0x001fe20003fa4000 */
[----:B------:R-:W-:-:S12]  /*1ea0*/  IMAD.MOV.U32 R20, RZ, RZ, RZ ;  /* 0x000000ffff147224 */ /* 0x000fd800078e00ff */
[----:B------:R-:W-:Y:S02]  /*1eb0*/  @!P5 FSEL R51, R51, R18, P6 ;  /* 0x000000123333d208 */ /* 0x000fe40003000000 */
[----:B------:R-:W-:Y:S01]  /*1ec0*/  FSETP.GEU.AND P5, PT, R34, -126, PT ;  /* 0xc2fc00002200780b */ /* 0x000fe20003fae000 */
[----:B------:R-:W-:-:S05]  /*1ed0*/  IMAD.HI R19, R21, -0x5f5f5f5f, R20 ;  /* 0xa0a0a0a115137827 */ /* 0x000fca00078e0214 */
[----:B------:R-:W-:-:S07]  /*1ee0*/  SHF.R.U32.HI R20, RZ, 0x1f, R19 ;  /* 0x0000001fff147819 */ /* 0x000fce0000011613 */
[----:B------:R-:W-:-:S04]  /*1ef0*/  @!P5 FMUL R34, R34, 0.5 ;  /* 0x3f0000002222d820 */ /* 0x000fc80000400000 */
[----:B------:R-:W0:Y:S01]  /*1f00*/  MUFU.EX2 R18, R34 ;  /* 0x0000002200127308 */ /* 0x000e220000000800 */
[----:B------:R-:W-:-:S05]  /*1f10*/  LEA.HI.SX32 R19, R19, R20, 0x19 ;  /* 0x0000001413137211 */ /* 0x000fca00078fcaff */
[----:B------:R-:W-:-:S04]  /*1f20*/  IMAD R20, R19, -0xcc, R21 ;  /* 0xffffff3413147824 */ /* 0x000fc800078e0215 */
[----:B------:R-:W-:Y:S02]  /*1f30*/  IMAD R20, R20, 0x11, R15 ;  /* 0x0000001114147824 */ /* 0x000fe400078e020f */
[----:B0-----:R-:W-:Y:S02]  /*1f40*/  @!P5 FMUL R18, R18, R18 ;  /* 0x000000121212d220 */ /* 0x001fe40000400000 */
[----:B------:R-:W-:-:S03]  /*1f50*/  IMAD R19, R19, 0xda0, R20 ;  /* 0x00000da013137824 */ /* 0x000fc600078e0214 */
[----:B------:R-:W-:-:S05]  /*1f60*/  FSEL R20, R18, RZ, P4 ;  /* 0x000000ff12147208 */ /* 0x000fca0002000000 */
[----:B------:R-:W0:Y:S02]  /*1f70*/  SHFL.BFLY PT, R21, R20, 0x10, 0x1f ;  /* 0x0e001f0014157f89 */ /* 0x000e2400000e0000 */
        /* <DEDUP_REMOVED lines=8> */
[----:B------:R-:W-:Y:S01]  /*2000*/  ISETP.NE.AND P6, PT, R9, RZ, PT ;  /* 0x000000ff0900720c */ /* 0x000fe20003fc5270 */
[----:B0-----:R-:W-:-:S03]  /*2010*/  FADD R38, R36, R21 ;  /* 0x0000001524267221 */ /* 0x001fc60000000000 */
        /* <DEDUP_REMOVED lines=11> */
[----:B------:R-:W-:Y:S01]  /*20d0*/  @P5 FMUL R18, R18, 0.25 ;  /* 0x3e80000012125820 */ /* 0x000fe20000400000 */
[----:B------:R-:W-:-:S03]  /*20e0*/  ISETP.NE.AND P5, PT, R14, RZ, PT ;  /* 0x000000ff0e00720c */ /* 0x000fc60003fa5270 */
[----:B------:R-:W-:-:S04]  /*20f0*/  @!P6 FMUL R18, R18, 16777216 ;  /* 0x4b8000001212e820 */ /* 0x000fc80000400000 */
[----:B0-----:R-:W-:Y:S01]  /*2100*/  FMUL R57, R47, R18 ;  /* 0x000000122f397220 */ /* 0x001fe20000400000 */
[----:B------:R-:W-:-:S04]  /*2110*/  SEL R47, R22, RZ, P5 ;  /* 0x000000ff162f7207 */ /* 0x000fc80002800000 */
[----:B------:R-:W-:-:S05]  /*2120*/  FSEL R20, R47, -INF , P5 ;  /* 0xff8000002f147808 */ /* 0x000fca0002800000 */
[----:B------:R-:W0:Y:S01]  /*2130*/  SHFL.BFLY PT, R53, R20, 0x10, 0x1f ;  /* 0x0e001f0014357f89 */ /* 0x000e2200000e0000 */
[----:B------:R-:W-:-:S05]  /*2140*/  IMAD.WIDE R18, R19, 0x4, R54 ;  /* 0x0000000413127825 */ /* 0x000fca00078e0236 */
[----:B------:R-:W-:Y:S01]  /*2150*/  @P4 STG.E desc[UR4][R18.64], R57 ;  /* 0x0000003912004986 */ /* 0x000fe2000c101904 */
[C---:B------:R-:W-:Y:S02]  /*2160*/  FSETP.NAN.AND P4, PT, R20.reuse, R20, PT ;  /* 0x000000141400720b */ /* 0x040fe40003f88000 */
[----:B0-----:R-:W-:-:S11]  /*2170*/  FSETP.GT.AND P5, PT, R20, R53, PT ;  /* 0x000000351400720b */ /* 0x001fd60003fa4000 */
[----:B------:R-:W-:Y:S02]  /*2180*/  @!P4 FSEL R20, R20, R53, P5 ;  /* 0x000000351414c208 */ /* 0x000fe40002800000 */
[----:B------:R-:W0:Y:S04]  /*2190*/  SHFL.BFLY PT, R53, R8, 0x8, 0x1f ;  /* 0x0d001f0008357f89 */ /* 0x000e2800000e0000 */
[----:B------:R-:W1:Y:S01]  /*21a0*/  SHFL.BFLY PT, R19, R20, 0x8, 0x1f ;  /* 0x0d001f0014137f89 */ /* 0x000e6200000e0000 */
[C---:B------:R-:W-:Y:S02]  /*21b0*/  FSETP.NAN.AND P5, PT, R8.reuse, R8, PT ;  /* 0x000000080800720b */ /* 0x040fe40003fa8000 */
[----:B0-----:R-:W-:-:S13]  /*21c0*/  FSETP.GT.AND P4, PT, R8, R53, PT ;  /* 0x000000350800720b */ /* 0x001fda0003f84000 */
[----:B------:R-:W-:Y:S02]  /*21d0*/  @!P4 FSEL R8, R8, R53, P5 ;  /* 0x000000350808c208 */ /* 0x000fe40002800000 */
[C---:B-1----:R-:W-:Y:S02]  /*21e0*/  FSETP.GT.AND P4, PT, R20.reuse, R19, PT ;  /* 0x000000131400720b */ /* 0x042fe40003f84000 */
[----:B------:R-:W-:-:S11]  /*21f0*/  FSETP.NAN.AND P5, PT, R20, R20, PT ;  /* 0x000000141400720b */ /* 0x000fd60003fa8000 */
[----:B------:R-:W-:Y:S02]  /*2200*/  @!P4 FSEL R20, R20, R19, P5 ;  /* 0x000000131414c208 */ /* 0x000fe40002800000 */
[----:B------:R-:W0:Y:S01]  /*2210*/  SHFL.BFLY PT, R19, R8, 0x4, 0x1f ;  /* 0x0c801f0008137f89 */ /* 0x000e2200000e0000 */
[C---:B------:R-:W-:Y:S02]  /*2220*/  FSETP.NAN.AND P5, PT, R8.reuse, R8, PT ;  /* 0x000000080800720b */ /* 0x040fe40003fa8000 */
[----:B0-----:R-:W-:-:S13]  /*2230*/  FSETP.GT.AND P4, PT, R8, R19, PT ;  /* 0x000000130800720b */ /* 0x001fda0003f84000 */
        /* <DEDUP_REMOVED lines=21> */
[----:B------:R-:W-:-:S04]  /*2390*/  ISETP.NE.AND P4, PT, R13, RZ, PT ;  /* 0x000000ff0d00720c */ /* 0x000fc80003f85270 */
[----:B------:R-:W-:-:S04]  /*23a0*/  SEL R53, R6, RZ, P4 ;  /* 0x000000ff06357207 */ /* 0x000fc80002000000 */
        /* <DEDUP_REMOVED lines=25> */
[----:B------:R-:W-:-:S12]  /*2540*/  IMAD.MOV.U32 R22, RZ, RZ, RZ ;  /* 0x000000ffff167224 */ /* 0x000fd800078e00ff */
        /* <DEDUP_REMOVED lines=8> */
[----:B------:R-:W0:Y:S01]  /*25d0*/  SHFL.BFLY PT, R23, R16, 0x10, 0x1f ;  /* 0x0e001f0010177f89 */ /* 0x000e2200000e0000 */
[----:B------:R-:W-:-:S04]  /*25e0*/  IMAD R22, R22, 0x11, R15 ;  /* 0x0000001116167824 */ /* 0x000fc800078e020f */
[----:B------:R-:W-:Y:S02]  /*25f0*/  IMAD R19, R19, 0xda0, R22 ;  /* 0x00000da013137824 */ /* 0x000fe400078e0216 */
        /* <DEDUP_REMOVED lines=14> */
[----:B------:R-:W-:Y:S02]  /*26e0*/  ISETP.NE.AND P6, PT, R11, RZ, PT ;  /* 0x000000ff0b00720c */ /* 0x000fe40003fc5270 */
[----:B0-----:R-:W-:-:S09]  /*26f0*/  FSETP.GT.AND P5, PT, R16, R49, PT ;  /* 0x000000311000720b */ /* 0x001fd20003fa4000 */
[----:B------:R-:W-:Y:S02]  /*2700*/  @!P4 FSEL R16, R16, R49, P5 ;  /* 0x000000311010c208 */ /* 0x000fe40002800000 */
[C---:B------:R-:W-:Y:S02]  /*2710*/  FSETP.GT.AND P4, PT, |R36|.reuse, 8.50705917302346158658e+37, PT ;  /* 0x7e8000002400780b */ /* 0x040fe40003f84200 */
[----:B------:R-:W-:Y:S02]  /*2720*/  FSETP.GEU.AND P5, PT, |R36|, 1.175494350822287508e-38, PT ;  /* 0x008000002400780b */ /* 0x000fe40003fae200 */
[----:B------:R-:W-:-:S09]  /*2730*/  SEL R22, R17, RZ, P6 ;  /* 0x000000ff11167207 */ /* 0x000fd20003000000 */
[----:B------:R-:W-:-:S04]  /*2740*/  @P4 FMUL R36, R36, 0.25 ;  /* 0x3e80000024244820 */ /* 0x000fc80000400000 */
[----:B------:R-:W-:Y:S01]  /*2750*/  @!P5 FMUL R36, R36, 16777216 ;  /* 0x4b8000002424d820 */ /* 0x000fe20000400000 */
[----:B------:R-:W-:-:S03]  /*2760*/  FSEL R17, R22, -INF , P6 ;  /* 0xff80000016117808 */ /* 0x000fc60003000000 */
[----:B------:R-:W0:Y:S01]  /*2770*/  MUFU.RCP R49, R36 ;  /* 0x0000002400317308 */ /* 0x000e220000001000 */
[----:B------:R-:W-:Y:S01]  /*2780*/  @P4 FMUL R18, R18, 0.25 ;  /* 0x3e80000012124820 */ /* 0x000fe20000400000 */
[----:B------:R-:W1:Y:S03]  /*2790*/  SHFL.BFLY PT, R4, R17, 0x10, 0x1f ;  /* 0x0e001f0011047f89 */ /* 0x000e6600000e0000 */
[----:B------:R-:W-:-:S04]  /*27a0*/  @!P5 FMUL R18, R18, 16777216 ;  /* 0x4b8000001212d820 */ /* 0x000fc80000400000 */
[----:B0-----:R-:W-:Y:S01]  /*27b0*/  FMUL R57, R49, R18 ;  /* 0x0000001231397220 */ /* 0x001fe20000400000 */
[----:B------:R-:W-:-:S05]  /*27c0*/  IMAD.WIDE R18, R19, 0x4, R54 ;  /* 0x0000000413127825 */ /* 0x000fca00078e0236 */
[----:B------:R-:W-:Y:S01]  /*27d0*/  @P3 STG.E desc[UR4][R18.64], R57 ;  /* 0x0000003912003986 */ /* 0x000fe2000c101904 */
[----:B------:R-:W-:-:S03]  /*27e0*/  FSETP.NAN.AND P3, PT, R17, R17, PT ;  /* 0x000000111100720b */ /* 0x000fc60003f68000 */
[----:B------:R-:W0:Y:S01]  /*27f0*/  SHFL.BFLY PT, R49, R16, 0x8, 0x1f ;  /* 0x0d001f0010317f89 */ /* 0x000e2200000e0000 */
[----:B-1----:R-:W-:-:S09]  /*2800*/  FSETP.GT.AND P4, PT, R17, R4, PT ;  /* 0x000000041100720b */ /* 0x002fd20003f84000 */
[----:B------:R-:W-:-:S05]  /*2810*/  @!P3 FSEL R17, R17, R4, P4 ;  /* 0x000000041111b208 */ /* 0x000fca0002000000 */
[----:B------:R-:W1:Y:S01]  /*2820*/  SHFL.BFLY PT, R4, R17, 0x8, 0x1f ;  /* 0x0d001f0011047f89 */ /* 0x000e6200000e0000 */
[C---:B0-----:R-:W-:Y:S02]  /*2830*/  FSETP.GT.AND P3, PT, R16.reuse, R49, PT ;  /* 0x000000311000720b */ /* 0x041fe40003f64000 */
[----:B------:R-:W-:-:S11]  /*2840*/  FSETP.NAN.AND P4, PT, R16, R16, PT ;  /* 0x000000101000720b */ /* 0x000fd60003f88000 */
[----:B------:R-:W-:Y:S02]  /*2850*/  @!P3 FSEL R16, R16, R49, P4 ;  /* 0x000000311010b208 */ /* 0x000fe40002000000 */
[----:B-1----:R-:W-:-:S03]  /*2860*/  FSETP.GT.AND P3, PT, R17, R4, PT ;  /* 0x000000041100720b */ /* 0x002fc60003f64000 */
[----:B------:R-:W0:Y:S01]  /*2870*/  SHFL.BFLY PT, R19, R16, 0x4, 0x1f ;  /* 0x0c801f0010137f89 */ /* 0x000e2200000e0000 */
[----:B------:R-:W-:-:S09]  /*2880*/  FSETP.NAN.AND P4, PT, R17, R17, PT ;  /* 0x000000111100720b */ /* 0x000fd20003f88000 */
        /* <DEDUP_REMOVED lines=19> */
[----:B------:R-:W-:Y:S01]  /*29c0*/  FSETP.NAN.AND P4, PT, R16, R16, PT ;  /* 0x000000101000720b */ /* 0x000fe20003f88000 */
[----:B------:R-:W-:-:S04]  /*29d0*/  FADD R5, R32, -R5 ;  /* 0x8000000520057221 */ /* 0x000fc80000000000 */
[----:B------:R-:W-:-:S06]  /*29e0*/  FMUL R5, R5, 0.125 ;  /* 0x3e00000005057820 */ /* 0x000fcc0000400000 */
[----:B------:R-:W-:Y:S02]  /*29f0*/  @!P3 FSEL R16, R16, R19, P4 ;  /* 0x000000131010b208 */ /* 0x000fe40002000000 */
[----:B-1----:R-:W-:Y:S01]  /*2a00*/  FSETP.GT.AND P3, PT, R17, R4, PT ;  /* 0x000000041100720b */ /* 0x002fe20003f64000 */
[----:B------:R-:W-:Y:S01]  /*2a10*/  FMUL R19, R5, 1.4426950216293334961 ;  /* 0x3fb8aa3b05137820 */ /* 0x000fe20000400000 */
[----:B------:R-:W-:-:S11]  /*2a20*/  FSETP.NAN.AND P4, PT, R17, R17, PT ;  /* 0x000000111100720b */ /* 0x000fd60003f88000 */
        /* <DEDUP_REMOVED lines=8> */
[----:B0-----:R-:W-:-:S05]  /*2ab0*/  @!P3 FMUL R4, R4, R4 ;  /* 0x000000040404b220 */ /* 0x001fca0000400000 */
        /* <DEDUP_REMOVED lines=33> */
[----:B------:R-:W-:Y:S02]  /*2cd0*/  @!P3 FSEL R18, R18, R49, P4 ;  /* 0x000000311212b208 */ /* 0x000fe40002000000 */
[C---:B------:R-:W-:Y:S02]  /*2ce0*/  FSETP.GT.AND P3, PT, |R36|.reuse, 8.50705917302346158658e+37, PT ;  /* 0x7e8000002400780b */ /* 0x040fe40003f64200 */
[----:B------:R-:W-:Y:S01]  /*2cf0*/  FSETP.GEU.AND P4, PT, |R36|, 1.175494350822287508e-38, PT ;  /* 0x008000002400780b */ /* 0x000fe20003f8e200 */
[----:B------:R-:W-:-:S04]  /*2d00*/  IMAD R24, R5, -0xcc, R25 ;  /* 0xffffff3405187824 */ /* 0x000fc800078e0219 */
[----:B------:R-:W-:-:S06]  /*2d10*/  IMAD R24, R24, 0x11, R15 ;  /* 0x0000001118187824 */ /* 0x000fcc00078e020f */
[----:B------:R-:W-:Y:S01]  /*2d20*/  @P3 FMUL R36, R36, 0.25 ;  /* 0x3e80000024243820 */ /* 0x000fe20000400000 */
[----:B------:R-:W-:-:S03]  /*2d30*/  IMAD R25, R5, 0xda0, R24 ;  /* 0x00000da005197824 */ /* 0x000fc600078e0218 */
[----:B------:R-:W-:-:S04]  /*2d40*/  @!P4 FMUL R36, R36, 16777216 ;  /* 0x4b8000002424c820 */ /* 0x000fc80000400000 */
[----:B------:R-:W0:Y:S01]  /*2d50*/  MUFU.RCP R5, R36 ;  /* 0x0000002400057308 */ /* 0x000e220000001000 */
[----:B------:R-:W-:Y:S01]  /*2d60*/  @P3 FMUL R4, R4, 0.25 ;  /* 0x3e80000004043820 */ /* 0x000fe20000400000 */
[----:B------:R-:W-:-:S03]  /*2d70*/  FADD R0, R0, -R3 ;  /* 0x8000000300007221 */ /* 0x000fc60000000000 */
[----:B------:R-:W-:Y:S01]  /*2d80*/  @!P4 FMUL R4, R4, 16777216 ;  /* 0x4b8000000404c820 */ /* 0x000fe20000400000 */
[----:B------:R-:W-:-:S04]  /*2d90*/  FMUL R0, R0, 0.125 ;  /* 0x3e00000000007820 */ /* 0x000fc80000400000 */
[----:B------:R-:W-:Y:S01]  /*2da0*/  FMUL R3, R0, 1.4426950216293334961 ;  /* 0x3fb8aa3b00037820 */ /* 0x000fe20000400000 */
[----:B0-----:R-:W-:Y:S01]  /*2db0*/  FMUL R49, R5, R4 ;  /* 0x0000000405317220 */ /* 0x001fe20000400000 */
[----:B------:R-:W-:-:S05]  /*2dc0*/  IMAD.WIDE R4, R25, 0x4, R54 ;  /* 0x0000000419047825 */ /* 0x000fca00078e0236 */
[----:B------:R0:W-:Y:S01]  /*2dd0*/  @P2 STG.E desc[UR4][R4.64], R49 ;  /* 0x0000003104002986 */ /* 0x0001e2000c101904 */
[----:B------:R-:W-:-:S13]  /*2de0*/  FSETP.GEU.AND P2, PT, R3, -126, PT ;  /* 0xc2fc00000300780b */ /* 0x000fda0003f4e000 */
[----:B------:R-:W-:-:S04]  /*2df0*/  @!P2 FMUL R3, R3, 0.5 ;  /* 0x3f0000000303a820 */ /* 0x000fc80000400000 */
[----:B------:R-:W1:Y:S02]  /*2e00*/  MUFU.EX2 R2, R3 ;  /* 0x0000000300027308 */ /* 0x000e640000000800 */
[----:B-1----:R-:W-:-:S05]  /*2e10*/  @!P2 FMUL R2, R2, R2 ;  /* 0x000000020202a220 */ /* 0x002fca0000400000 */
[----:B0-----:R-:W-:-:S05]  /*2e20*/  FSEL R5, R2, RZ, P1 ;  /* 0x000000ff02057208 */ /* 0x001fca0000800000 */
[----:B------:R-:W0:Y:S01]  /*2e30*/  SHFL.BFLY PT, R4, R5, 0x10, 0x1f ;  /* 0x0e001f0005047f89 */ /* 0x000e2200000e0000 */
[----:B------:R-:W-:-:S04]  /*2e40*/  FADD R26, R45, -R26 ;  /* 0x8000001a2d1a7221 */ /* 0x000fc80000000000 */
[----:B------:R-:W-:-:S04]  /*2e50*/  FMUL R26, R26, 0.125 ;  /* 0x3e0000001a1a7820 */ /* 0x000fc80000400000 */
[----:B------:R-:W-:Y:S01]  /*2e60*/  FMUL R26, R26, 1.4426950216293334961 ;  /* 0x3fb8aa3b1a1a7820 */ /* 0x000fe20000400000 */
[----:B0-----:R-:W-:-:S05]  /*2e70*/  FADD R3, R5, R4 ;  /* 0x0000000405037221 */ /* 0x001fca0000000000 */
[----:B------:R-:W0:Y:S01]  /*2e80*/  SHFL.BFLY PT, R4, R3, 0x8, 0x1f ;  /* 0x0d001f0003047f89 */ /* 0x000e2200000e0000 */
[----:B------:R-:W-:-:S13]  /*2e90*/  FSETP.GEU.AND P2, PT, R26, -126, PT ;  /* 0xc2fc00001a00780b */ /* 0x000fda0003f4e000 */
[----:B------:R-:W-:-:S04]  /*2ea0*/  @!P2 FMUL R26, R26, 0.5 ;  /* 0x3f0000001a1aa820 */ /* 0x000fc80000400000 */
[----:B------:R-:W1:Y:S01]  /*2eb0*/  MUFU.EX2 R0, R26 ;  /* 0x0000001a00007308 */ /* 0x000e620000000800 */
[----:B0-----:R-:W-:-:S05]  /*2ec0*/  FADD R24, R3, R4 ;  /* 0x0000000403187221 */ /* 0x001fca0000000000 */
[----:B------:R-:W0:Y:S01]  /*2ed0*/  SHFL.BFLY PT, R25, R24, 0x4, 0x1f ;  /* 0x0c801f0018197f89 */ /* 0x000e2200000e0000 */
[----:B-1----:R-:W-:-:S05]  /*2ee0*/  @!P2 FMUL R0, R0, R0 ;  /* 0x000000000000a220 */ /* 0x002fca0000400000 */
[----:B------:R-:W-:Y:S01]  /*2ef0*/  FSEL R3, R0, RZ, P0 ;  /* 0x000000ff00037208 */ /* 0x000fe20000000000 */
[----:B0-----:R-:W-:-:S04]  /*2f00*/  FADD R25, R24, R25 ;  /* 0x0000001918197221 */ /* 0x001fc80000000000 */
[----:B------:R-:W0:Y:S04]  /*2f10*/  SHFL.BFLY PT, R24, R3, 0x10, 0x1f ;  /* 0x0e001f0003187f89 */ /* 0x000e2800000e0000 */
[----:B------:R-:W1:Y:S01]  /*2f20*/  SHFL.BFLY PT, R4, R25, 0x2, 0x1f ;  /* 0x0c401f0019047f89 */ /* 0x000e6200000e0000 */
[----:B0-----:R-:W-:-:S05]  /*2f30*/  FADD R24, R3, R24 ;  /* 0x0000001803187221 */ /* 0x001fca0000000000 */
[----:B------:R-:W0:Y:S01]  /*2f40*/  SHFL.BFLY PT, R5, R24, 0x8, 0x1f ;  /* 0x0d001f0018057f89 */ /* 0x000e2200000e0000 */
[----:B-1----:R-:W-:Y:S01]  /*2f50*/  FADD R28, R25, R4 ;  /* 0x00000004191c7221 */ /* 0x002fe20000000000 */
[----:B0-----:R-:W-:-:S05]  /*2f60*/  FADD R25, R24, R5 ;  /* 0x0000000518197221 */ /* 0x001fca0000000000 */
[----:B------:R-:W0:Y:S04]  /*2f70*/  SHFL.BFLY PT, R26, R25, 0x4, 0x1f ;  /* 0x0c801f00191a7f89 */ /* 0x000e2800000e0000 */
[----:B------:R-:W1:Y:S01]  /*2f80*/  SHFL.BFLY PT, R45, R28, 0x1, 0x1f ;  /* 0x0c201f001c2d7f89 */ /* 0x000e6200000e0000 */
[----:B0-----:R-:W-:-:S05]  /*2f90*/  FADD R26, R25, R26 ;  /* 0x0000001a191a7221 */ /* 0x001fca0000000000 */
[----:B------:R-:W0:Y:S01]  /*2fa0*/  SHFL.BFLY PT, R5, R26, 0x2, 0x1f ;  /* 0x0c401f001a057f89 */ /* 0x000e2200000e0000 */
[----:B-1----:R-:W-:-:S05]  /*2fb0*/  FADD R4, R28, R45 ;  /* 0x0000002d1c047221 */ /* 0x002fca0000000000 */
[----:B------:R-:W-:Y:S01]  /*2fc0*/  FSETP.GT.AND P3, PT, |R4|, 8.50705917302346158658e+37, PT ;  /* 0x7e8000000400780b */ /* 0x000fe20003f64200 */
[----:B0-----:R-:W-:Y:S01]  /*2fd0*/  FADD R28, R26, R5 ;  /* 0x000000051a1c7221 */ /* 0x001fe20000000000 */
[----:B------:R-:W-:-:S04]  /*2fe0*/  IMAD.MOV.U32 R26, RZ, RZ, RZ ;  /* 0x000000ffff1a7224 */ /* 0x000fc800078e00ff */
[----:B------:R-:W0:Y:S01]  /*2ff0*/  SHFL.BFLY PT, R5, R28, 0x1, 0x1f ;  /* 0x0c201f001c057f89 */ /* 0x000e2200000e0000 */
[----:B------:R-:W-:Y:S01]  /*3000*/  IMAD.HI R3, R27, -0x5f5f5f5f, R26 ;  /* 0xa0a0a0a11b037827 */ /* 0x000fe200078e021a */
[----:B------:R-:W-:-:S04]  /*3010*/  FSETP.GEU.AND P2, PT, |R4|, 1.175494350822287508e-38, PT ;  /* 0x008000000400780b */ /* 0x000fc80003f4e200 */
[----:B------:R-:W-:-:S04]  /*3020*/  SHF.R.U32.HI R24, RZ, 0x1f, R3 ;  /* 0x0000001fff187819 */ /* 0x000fc80000011603 */
[----:B------:R-:W-:Y:S01]  /*3030*/  LEA.HI.SX32 R3, R3, R24, 0x19 ;  /* 0x0000001803037211 */ /* 0x000fe200078fcaff */
[----:B------:R-:W-:-:S04]  /*3040*/  @P3 FMUL R4, R4, 0.25 ;  /* 0x3e80000004043820 */ /* 0x000fc80000400000 */
[C---:B------:R-:W-:Y:S02]  /*3050*/  IMAD R26, R3.reuse, -0xcc, R27 ;  /* 0xffffff34031a7824 */ /* 0x040fe400078e021b */
[----:B------:R-:W-:Y:S02]  /*3060*/  @!P2 FMUL R4, R4, 16777216 ;  /* 0x4b8000000404a820 */ /* 0x000fe40000400000 */
[----:B------:R-:W-:Y:S02]  /*3070*/  IMAD R26, R26, 0x11, R15 ;  /* 0x000000111a1a7824 */ /* 0x000fe400078e020f */
[----:B------:R-:W-:Y:S01]  /*3080*/  @P3 FMUL R2, R2, 0.25 ;  /* 0x3e80000002023820 */ /* 0x000fe20000400000 */
[----:B0-----:R-:W-:Y:S01]  /*3090*/  FADD R5, R28, R5 ;  /* 0x000000051c057221 */ /* 0x001fe20000000000 */
[----:B------:R-:W-:Y:S02]  /*30a0*/  IMAD R25, R3, 0xda0, R26 ;  /* 0x00000da003197824 */ /* 0x000fe400078e021a */
[----:B------:R-:W0:Y:S02]  /*30b0*/  MUFU.RCP R3, R4 ;  /* 0x0000000400037308 */ /* 0x000e240000001000 */
[----:B------:R-:W-:-:S02]  /*30c0*/  FSETP.GT.AND P3, PT, |R5|, 8.50705917302346158658e+37, PT ;  /* 0x7e8000000500780b */ /* 0x000fc40003f64200 */
[----:B------:R-:W-:Y:S01]  /*30d0*/  FSETP.GEU.AND P4, PT, |R5|, 1.175494350822287508e-38, PT ;  /* 0x008000000500780b */ /* 0x000fe20003f8e200 */
[----:B------:R-:W-:Y:S02]  /*30e0*/  IMAD.MOV.U32 R28, RZ, RZ, RZ ;  /* 0x000000ffff1c7224 */ /* 0x000fe400078e00ff */
[----:B------:R-:W-:Y:S02]  /*30f0*/  @!P2 FMUL R2, R2, 16777216 ;  /* 0x4b8000000202a820 */ /* 0x000fe40000400000 */
[----:B------:R-:W-:-:S06]  /*3100*/  IMAD.HI R24, R29, -0x5f5f5f5f, R28 ;  /* 0xa0a0a0a11d187827 */ /* 0x000fcc00078e021c */
[----:B------:R-:W-:Y:S01]  /*3110*/  @P3 FMUL R5, R5, 0.25 ;  /* 0x3e80000005053820 */ /* 0x000fe20000400000 */
[----:B0-----:R-:W-:Y:S01]  /*3120*/  FMUL R27, R3, R2 ;  /* 0x00000002031b7220 */ /* 0x001fe20000400000 */
[----:B------:R-:W-:Y:S01]  /*3130*/  IMAD.WIDE R2, R25, 0x4, R54 ;  /* 0x0000000419027825 */ /* 0x000fe200078e0236 */
[----:B------:R-:W-:-:S03]  /*3140*/  SHF.R.U32.HI R25, RZ, 0x1f, R24 ;  /* 0x0000001fff197819 */ /* 0x000fc60000011618 */
[----:B------:R-:W-:Y:S01]  /*3150*/  @!P4 FMUL R5, R5, 16777216 ;  /* 0x4b8000000505c820 */ /* 0x000fe20000400000 */
[----:B------:R-:W-:-:S05]  /*3160*/  LEA.HI.SX32 R25, R24, R25, 0x19 ;  /* 0x0000001918197211 */ /* 0x000fca00078fcaff */
[----:B------:R-:W0:Y:S01]  /*3170*/  MUFU.RCP R5, R5 ;  /* 0x0000000500057308 */ /* 0x000e220000001000 */
[C---:B------:R-:W-:Y:S02]  /*3180*/  IMAD R28, R25.reuse, -0xcc, R29 ;  /* 0xffffff34191c7824 */ /* 0x040fe400078e021d */
[----:B------:R-:W-:Y:S01]  /*3190*/  @P3 FMUL R0, R0, 0.25 ;  /* 0x3e80000000003820 */ /* 0x000fe20000400000 */
[----:B------:R-:W-:Y:S01]  /*31a0*/  FADD R30, R30, -R51 ;  /* 0x800000331e1e7221 */ /* 0x000fe20000000000 */
[----:B------:R-:W-:Y:S02]  /*31b0*/  IMAD R28, R28, 0x11, R15 ;  /* 0x000000111c1c7824 */ /* 0x000fe400078e020f */
[----:B------:R-:W-:Y:S01]  /*31c0*/  @!P4 FMUL R0, R0, 16777216 ;  /* 0x4b8000000000c820 */ /* 0x000fe20000400000 */
[----:B------:R-:W-:Y:S01]  /*31d0*/  FMUL R30, R30, 0.125 ;  /* 0x3e0000001e1e7820 */ /* 0x000fe20000400000 */
[----:B------:R-:W-:Y:S01]  /*31e0*/  IMAD R25, R25, 0xda0, R28 ;  /* 0x00000da019197824 */ /* 0x000fe200078e021c */
[----:B------:R0:W-:Y:S02]  /*31f0*/  @P1 STG.E desc[UR4][R2.64], R27 ;  /* 0x0000001b02001986 */ /* 0x0001e4000c101904 */
[----:B------:R-:W-:Y:S01]  /*3200*/  FMUL R30, R30, 1.4426950216293334961 ;  /* 0x3fb8aa3b1e1e7820 */ /* 0x000fe20000400000 */
[----:B0-----:R-:W-:Y:S01]  /*3210*/  FMUL R27, R5, R0 ;  /* 0x00000000051b7220 */ /* 0x001fe20000400000 */
[----:B------:R-:W-:-:S05]  /*3220*/  IMAD.WIDE R2, R25, 0x4, R54 ;  /* 0x0000000419027825 */ /* 0x000fca00078e0236 */
[----:B------:R0:W-:Y:S01]  /*3230*/  @P0 STG.E desc[UR4][R2.64], R27 ;  /* 0x0000001b02000986 */ /* 0x0001e2000c101904 */
[----:B------:R-:W-:Y:S01]  /*3240*/  FSETP.GEU.AND P0, PT, R30, -126, PT ;  /* 0xc2fc00001e00780b */ /* 0x000fe20003f0e000 */
[----:B------:R-:W-:-:S12]  /*3250*/  FADD R8, R21, -R8 ;  /* 0x8000000815087221 */ /* 0x000fd80000000000 */
[----:B------:R-:W-:-:S04]  /*3260*/  @!P0 FMUL R30, R30, 0.5 ;  /* 0x3f0000001e1e8820 */ /* 0x000fc80000400000 */
[----:B------:R-:W1:Y:S01]  /*3270*/  MUFU.EX2 R0, R30 ;  /* 0x0000001e00007308 */ /* 0x000e620000000800 */
[----:B------:R-:W-:-:S04]  /*3280*/  FMUL R8, R8, 0.125 ;  /* 0x3e00000008087820 */ /* 0x000fc80000400000 */
[----:B------:R-:W-:Y:S01]  /*3290*/  FMUL R8, R8, 1.4426950216293334961 ;  /* 0x3fb8aa3b08087820 */ /* 0x000fe20000400000 */
[----:B-1----:R-:W-:-:S04]  /*32a0*/  @!P0 FMUL R0, R0, R0 ;  /* 0x0000000000008220 */ /* 0x002fc80000400000 */
[----:B------:R-:W-:Y:S01]  /*32b0*/  FSETP.GEU.AND P0, PT, R8, -126, PT ;  /* 0xc2fc00000800780b */ /* 0x000fe20003f0e000 */
[----:B------:R-:W-:-:S12]  /*32c0*/  FADD R20, R47, -R20 ;  /* 0x800000142f147221 */ /* 0x000fd80000000000 */
[----:B------:R-:W-:-:S04]  /*32d0*/  @!P0 FMUL R8, R8, 0.5 ;  /* 0x3f00000008088820 */ /* 0x000fc80000400000 */
[----:B0-----:R-:W0:Y:S01]  /*32e0*/  MUFU.EX2 R2, R8 ;  /* 0x0000000800027308 */ /* 0x001e220000000800 */
[----:B------:R-:W-:-:S04]  /*32f0*/  FMUL R20, R20, 0.125 ;  /* 0x3e00000014147820 */ /* 0x000fc80000400000 */
[----:B------:R-:W-:Y:S01]  /*3300*/  FMUL R20, R20, 1.4426950216293334961 ;  /* 0x3fb8aa3b14147820 */ /* 0x000fe20000400000 */
[----:B0-----:R-:W-:-:S04]  /*3310*/  @!P0 FMUL R2, R2, R2 ;  /* 0x0000000202028220 */ /* 0x001fc80000400000 */
[----:B------:R-:W-:Y:S01]  /*3320*/  FSETP.GEU.AND P0, PT, R20, -126, PT ;  /* 0xc2fc00001400780b */ /* 0x000fe20003f0e000 */
[----:B------:R-:W-:-:S12]  /*3330*/  FADD R6, R53, -R6 ;  /* 0x8000000635067221 */ /* 0x000fd80000000000 */
[----:B------:R-:W-:-:S04]  /*3340*/  @!P0 FMUL R20, R20, 0.5 ;  /* 0x3f00000014148820 */ /* 0x000fc80000400000 */
[----:B------:R-:W0:Y:S01]  /*3350*/  MUFU.EX2 R3, R20 ;  /* 0x0000001400037308 */ /* 0x000e220000000800 */
        /* <DEDUP_REMOVED lines=10> */
[----:B------:R-:W-:Y:S02]  /*3400*/  FSETP.GEU.AND P0, PT, R16, -126, PT ;  /* 0xc2fc00001000780b */ /* 0x000fe40003f0e000 */
[----:B------:R-:W-:Y:S01]  /*3410*/  ISETP.NE.AND P5, PT, R7, RZ, PT ;  /* 0x000000ff0700720c */ /* 0x000fe20003fa5270 */
[----:B------:R-:W-:Y:S01]  /*3420*/  FADD R17, R22, -R17 ;  /* 0x8000001116117221 */ /* 0x000fe20000000000 */
[----:B------:R-:W-:-:S09]  /*3430*/  FADD R18, R19, -R18 ;  /* 0x8000001213127221 */ /* 0x000fd20000000000 */
[----:B------:R-:W-:-:S04]  /*3440*/  @!P0 FMUL R16, R16, 0.5 ;  /* 0x3f00000010108820 */ /* 0x000fc80000400000 */
[----:B------:R0:W1:Y:S01]  /*3450*/  MUFU.EX2 R5, R16 ;  /* 0x0000001000057308 */ /* 0x0000620000000800 */
[----:B------:R-:W-:Y:S01]  /*3460*/  FSEL R19, R0, RZ, P5 ;  /* 0x000000ff00137208 */ /* 0x000fe20002800000 */
[----:B------:R-:W-:-:S04]  /*3470*/  FMUL R17, R17, 0.125 ;  /* 0x3e00000011117820 */ /* 0x000fc80000400000 */
[----:B------:R-:W-:Y:S01]  /*3480*/  FMUL R17, R17, 1.4426950216293334961 ;  /* 0x3fb8aa3b11117820 */ /* 0x000fe20000400000 */
[----:B0-----:R-:W0:Y:S01]  /*3490*/  SHFL.BFLY PT, R16, R19, 0x10, 0x1f ;  /* 0x0e001f0013107f89 */ /* 0x001e2200000e0000 */
[----:B-1----:R-:W-:-:S03]  /*34a0*/  @!P0 FMUL R5, R5, R5 ;  /* 0x0000000505058220 */ /* 0x002fc60000400000 */
[----:B------:R-:W-:Y:S01]  /*34b0*/  FSETP.GEU.AND P0, PT, R17, -126, PT ;  /* 0xc2fc00001100780b */ /* 0x000fe20003f0e000 */
[----:B------:R-:W-:-:S12]  /*34c0*/  FMUL R18, R18, 0.125 ;  /* 0x3e00000012127820 */ /* 0x000fd80000400000 */
[----:B------:R-:W-:-:S04]  /*34d0*/  @!P0 FMUL R17, R17, 0.5 ;  /* 0x3f00000011118820 */ /* 0x000fc80000400000 */
[----:B------:R0:W1:Y:S02]  /*34e0*/  MUFU.EX2 R6, R17 ;  /* 0x0000001100067308 */ /* 0x0000640000000800 */
[----:B0-----:R-:W-:-:S05]  /*34f0*/  FADD R17, R19, R16 ;  /* 0x0000001013117221 */ /* 0x001fca0000000000 */
[----:B------:R-:W0:Y:S01]  /*3500*/  SHFL.BFLY PT, R16, R17, 0x8, 0x1f ;  /* 0x0d001f0011107f89 */ /* 0x000e2200000e0000 */
[----:B------:R-:W-:Y:S01]  /*3510*/  FMUL R18, R18, 1.4426950216293334961 ;  /* 0x3fb8aa3b12127820 */ /* 0x000fe20000400000 */
[----:B-1----:R-:W-:-:S04]  /*3520*/  @!P0 FMUL R6, R6, R6 ;  /* 0x0000000606068220 */ /* 0x002fc80000400000 */
[----:B------:R-:W-:Y:S02]  /*3530*/  FSETP.GEU.AND P0, PT, R18, -126, PT ;  /* 0xc2fc00001200780b */ /* 0x000fe40003f0e000 */
[----:B------:R-:W-:-:S11]  /*3540*/  ISETP.NE.AND P2, PT, R9, RZ, PT ;  /* 0x000000ff0900720c */ /* 0x000fd60003f45270 */
[----:B------:R-:W-:Y:S01]  /*3550*/  @!P0 FMUL R18, R18, 0.5 ;  /* 0x3f00000012128820 */ /* 0x000fe20000400000 */
[----:B0-----:R-:W-:Y:S01]  /*3560*/  FADD R20, R17, R16 ;  /* 0x0000001011147221 */ /* 0x001fe20000000000 */
[----:B------:R-:W-:Y:S02]  /*3570*/  FSEL R17, R2, RZ, P2 ;  /* 0x000000ff02117208 */ /* 0x000fe40001000000 */
[----:B------:R0:W1:Y:S03]  /*3580*/  MUFU.EX2 R8, R18 ;  /* 0x0000001200087308 */ /* 0x0000660000000800 */
[----:B0-----:R-:W0:Y:S04]  /*3590*/  SHFL.BFLY PT, R18, R17, 0x10, 0x1f ;  /* 0x0e001f0011127f89 */ /* 0x001e2800000e0000 */
[----:B------:R-:W2:Y:S01]  /*35a0*/  SHFL.BFLY PT, R21, R20, 0x4, 0x1f ;  /* 0x0c801f0014157f89 */ /* 0x000ea200000e0000 */
[----:B0-----:R-:W-:-:S05]  /*35b0*/  FADD R18, R17, R18 ;  /* 0x0000001211127221 */ /* 0x001fca0000000000 */
[----:B------:R-:W0:Y:S01]  /*35c0*/  SHFL.BFLY PT, R19, R18, 0x8, 0x1f ;  /* 0x0d001f0012137f89 */ /* 0x000e2200000e0000 */
[----:B------:R-:W-:-:S04]  /*35d0*/  ISETP.NE.AND P3, PT, R14, RZ, PT ;  /* 0x000000ff0e00720c */ /* 0x000fc80003f65270 */
[----:B------:R-:W-:Y:S01]  /*35e0*/  FSEL R17, R3, RZ, P3 ;  /* 0x000000ff03117208 */ /* 0x000fe20001800000 */
[----:B--2---:R-:W-:-:S05]  /*35f0*/  FADD R21, R20, R21 ;  /* 0x0000001514157221 */ /* 0x004fca0000000000 */
[----:B------:R-:W2:Y:S01]  /*3600*/  SHFL.BFLY PT, R16, R21, 0x2, 0x1f ;  /* 0x0c401f0015107f89 */ /* 0x000ea200000e0000 */
[----:B0-----:R-:W-:-:S03]  /*3610*/  FADD R19, R18, R19 ;  /* 0x0000001312137221 */ /* 0x001fc60000000000 */
[----:B------:R-:W0:Y:S04]  /*3620*/  SHFL.BFLY PT, R18, R17, 0x10, 0x1f ;  /* 0x0e001f0011127f89 */ /* 0x000e2800000e0000 */
[----:B------:R-:W3:Y:S01]  /*3630*/  SHFL.BFLY PT, R20, R19, 0x4, 0x1f ;  /* 0x0c801f0013147f89 */ /* 0x000ee200000e0000 */
[----:B--2---:R-:W-:Y:S01]  /*3640*/  FADD R22, R21, R16 ;  /* 0x0000001015167221 */ /* 0x004fe20000000000 */
[----:B0-----:R-:W-:Y:S01]  /*3650*/  FADD R18, R17, R18 ;  /* 0x0000001211127221 */ /* 0x001fe20000000000 */
[----:B---3--:R-:W-:-:S04]  /*3660*/  FADD R20, R19, R20 ;  /* 0x0000001413147221 */ /* 0x008fc80000000000 */
[----:B------:R-:W0:Y:S04]  /*3670*/  SHFL.BFLY PT, R19, R18, 0x8, 0x1f ;  /* 0x0d001f0012137f89 */ /* 0x000e2800000e0000 */
[----:B------:R-:W2:Y:S04]  /*3680*/  SHFL.BFLY PT, R21, R20, 0x2, 0x1f ;  /* 0x0c401f0014157f89 */ /* 0x000ea800000e0000 */
[----:B------:R-:W3:Y:S01]  /*3690*/  SHFL.BFLY PT, R23, R22, 0x1, 0x1f ;  /* 0x0c201f0016177f89 */ /* 0x000ee200000e0000 */
[----:B------:R-:W-:-:S04]  /*36a0*/  ISETP.NE.AND P2, PT, R13, RZ, PT ;  /* 0x000000ff0d00720c */ /* 0x000fc80003f45270 */
[----:B------:R-:W-:Y:S01]  /*36b0*/  FSEL R17, R4, RZ, P2 ;  /* 0x000000ff04117208 */ /* 0x000fe20001000000 */
[----:B0-----:R-:W-:-:S04]  /*36c0*/  FADD R19, R18, R19 ;  /* 0x0000001312137221 */ /* 0x001fc80000000000 */
[----:B------:R-:W0:Y:S01]  /*36d0*/  SHFL.BFLY PT, R18, R17, 0x10, 0x1f ;  /* 0x0e001f0011127f89 */ /* 0x000e2200000e0000 */
[----:B--2---:R-:W-:-:S03]  /*36e0*/  FADD R21, R20, R21 ;  /* 0x0000001514157221 */ /* 0x004fc60000000000 */
[----:B------:R-:W2:Y:S01]  /*36f0*/  SHFL.BFLY PT, R20, R19, 0x4, 0x1f ;  /* 0x0c801f0013147f89 */ /* 0x000ea200000e0000 */
[----:B---3--:R-:W-:-:S03]  /*3700*/  FADD R16, R22, R23 ;  /* 0x0000001716107221 */ /* 0x008fc60000000000 */
[----:B------:R-:W3:Y:S01]  /*3710*/  SHFL.BFLY PT, R22, R21, 0x1, 0x1f ;  /* 0x0c201f0015167f89 */ /* 0x000ee200000e0000 */
[----:B0-----:R-:W-:Y:S01]  /*3720*/  FADD R18, R17, R18 ;  /* 0x0000001211127221 */ /* 0x001fe20000000000 */
[----:B--2---:R-:W-:-:S04]  /*3730*/  FADD R20, R19, R20 ;  /* 0x0000001413147221 */ /* 0x004fc80000000000 */
[----:B------:R-:W0:Y:S01]  /*3740*/  SHFL.BFLY PT, R19, R18, 0x8, 0x1f ;  /* 0x0d001f0012137f89 */ /* 0x000e2200000e0000 */
[----:B---3--:R-:W-:-:S03]  /*3750*/  FADD R22, R21, R22 ;  /* 0x0000001615167221 */ /* 0x008fc60000000000 */
[----:B------:R-:W2:Y:S01]  /*3760*/  SHFL.BFLY PT, R21, R20, 0x2, 0x1f ;  /* 0x0c401f0014157f89 */ /* 0x000ea200000e0000 */
[----:B------:R-:W-:-:S04]  /*3770*/  ISETP.NE.AND P1, PT, R12, RZ, PT ;  /* 0x000000ff0c00720c */ /* 0x000fc80003f25270 */
[----:B------:R-:W-:Y:S01]  /*3780*/  FSEL R17, R5, RZ, P1 ;  /* 0x000000ff05117208 */ /* 0x000fe20000800000 */
[----:B0-----:R-:W-:Y:S01]  /*3790*/  FADD R19, R18, R19 ;  /* 0x0000001312137221 */ /* 0x001fe20000000000 */
[----:B--2---:R-:W-:-:S03]  /*37a0*/  FADD R23, R20, R21 ;  /* 0x0000001514177221 */ /* 0x004fc60000000000 */
[----:B------:R-:W0:Y:S04]  /*37b0*/  SHFL.BFLY PT, R18, R17, 0x10, 0x1f ;  /* 0x0e001f0011127f89 */ /* 0x000e2800000e0000 */
[----:B------:R-:W2:Y:S04]  /*37c0*/  SHFL.BFLY PT, R26, R23, 0x1, 0x1f ;  /* 0x0c201f00171a7f89 */ /* 0x000ea800000e0000 */
[----:B------:R-:W3:Y:S01]  /*37d0*/  SHFL.BFLY PT, R20, R19, 0x4, 0x1f ;  /* 0x0c801f0013147f89 */ /* 0x000ee200000e0000 */
[----:B0-----:R-:W-:Y:S01]  /*37e0*/  FADD R18, R17, R18 ;  /* 0x0000001211127221 */ /* 0x001fe20000000000 */
[----:B--2---:R-:W-:Y:S01]  /*37f0*/  FADD R21, R23, R26 ;  /* 0x0000001a17157221 */ /* 0x004fe20000000000 */
[----:B---3--:R-:W-:-:S03]  /*3800*/  FADD R23, R19, R20 ;  /* 0x0000001413177221 */ /* 0x008fc60000000000 */
[----:B------:R-:W-:Y:S04]  /*3810*/  SHFL.BFLY PT, R19, R18, 0x8, 0x1f ;  /* 0x0d001f0012137f89 */ /* 0x000fe800000e0000 */
[----:B------:R-:W0:Y:S02]  /*3820*/  SHFL.BFLY PT, R20, R23, 0x2, 0x1f ;  /* 0x0c401f0017147f89 */ /* 0x000e2400000e0000 */
[----:B0-----:R-:W-:Y:S01]  /*3830*/  FADD R25, R23, R20 ;  /* 0x0000001417197221 */ /* 0x001fe20000000000 */
[----:B------:R-:W-:-:S05]  /*3840*/  FADD R23, R18, R19 ;  /* 0x0000001312177221 */ /* 0x000fca0000000000 */
[----:B------:R-:W0:Y:S01]  /*3850*/  SHFL.BFLY PT, R26, R23, 0x4, 0x1f ;  /* 0x0c801f00171a7f89 */ /* 0x000e2200000e0000 */
[----:B------:R-:W-:-:S05]  /*3860*/  FSEL R17, R6, RZ, P6 ;  /* 0x000000ff06117208 */ /* 0x000fca0003000000 */
[----:B------:R-:W2:Y:S04]  /*3870*/  SHFL.BFLY PT, R18, R17, 0x10, 0x1f ;  /* 0x0e001f0011127f89 */ /* 0x000ea800000e0000 */
[----:B------:R-:W3:Y:S01]  /*3880*/  SHFL.BFLY PT, R20, R25, 0x1, 0x1f ;  /* 0x0c201f0019147f89 */ /* 0x000ee200000e0000 */
[----:B0-----:R-:W-:-:S05]  /*3890*/  FADD R26, R23, R26 ;  /* 0x0000001a171a7221 */ /* 0x001fca0000000000 */
[----:B------:R-:W0:Y:S01]  /*38a0*/  SHFL.BFLY PT, R19, R26, 0x2, 0x1f ;  /* 0x0c401f001a137f89 */ /* 0x000e2200000e0000 */
[----:B--2---:R-:W-:Y:S01]  /*38b0*/  FADD R23, R17, R18 ;  /* 0x0000001211177221 */ /* 0x004fe20000000000 */
[----:B---3--:R-:W-:-:S04]  /*38c0*/  FADD R20, R25, R20 ;  /* 0x0000001419147221 */ /* 0x008fc80000000000 */
[----:B------:R-:W2:Y:S01]  /*38d0*/  SHFL.BFLY PT, R18, R23, 0x8, 0x1f ;  /* 0x0d001f0017127f89 */ /* 0x000ea200000e0000 */
[----:B0-----:R-:W-:-:S05]  /*38e0*/  FADD R25, R26, R19 ;  /* 0x000000131a197221 */ /* 0x001fca0000000000 */
[----:B------:R-:W0:Y:S01]  /*38f0*/  SHFL.BFLY PT, R28, R25, 0x1, 0x1f ;  /* 0x0c201f00191c7f89 */ /* 0x000e2200000e0000 */
[----:B--2---:R-:W-:Y:S01]  /*3900*/  FADD R26, R23, R18 ;  /* 0x00000012171a7221 */ /* 0x004fe20000000000 */
[----:B------:R-:W-:Y:S01]  /*3910*/  FSETP.GEU.AND P5, PT, |R16|, 1.175494350822287508e-38, PT ;  /* 0x008000001000780b */ /* 0x000fe20003fae200 */
[----:B-1----:R-:W-:-:S03]  /*3920*/  @!P0 FMUL R8, R8, R8 ;  /* 0x0000000808088220 */ /* 0x002fc60000400000 */
[----:B------:R-:W-:Y:S01]  /*3930*/  P2R R24, PR, RZ, 0x20 ;  /* 0x00000020ff187803 */ /* 0x000fe20000000000 */
[----:B0-----:R-:W-:Y:S02]  /*3940*/  FADD R19, R25, R28 ;  /* 0x0000001c19137221 */ /* 0x001fe40000000000 */
[----:B------:R-:W0:Y:S01]  /*3950*/  SHFL.BFLY PT, R25, R26, 0x4, 0x1f ;  /* 0x0c801f001a197f89 */ /* 0x000e2200000e0000 */
[----:B------:R-:W-:-:S04]  /*3960*/  ISETP.NE.AND P5, PT, R10, RZ, PT ;  /* 0x000000ff0a00720c */ /* 0x000fc80003fa5270 */
        /* <DEDUP_REMOVED lines=8> */
[----:B------:R-:W0:Y:S01]  /*39f0*/  SHFL.BFLY PT, R28, R25, 0x4, 0x1f ;  /* 0x0c801f00191c7f89 */ /* 0x000e2200000e0000 */
[----:B------:R-:W-:-:S03]  /*3a00*/  FSETP.GT.AND P0, PT, |R16|, 8.50705917302346158658e+37, PT ;  /* 0x7e8000001000780b */ /* 0x000fc60003f04200 */
[----:B------:R-:W1:Y:S01]  /*3a10*/  SHFL.BFLY PT, R18, R27, 0x1, 0x1f ;  /* 0x0c201f001b127f89 */ /* 0x000e6200000e0000 */
[----:B0-----:R-:W-:-:S05]  /*3a20*/  FADD R28, R25, R28 ;  /* 0x0000001c191c7221 */ /* 0x001fca0000000000 */
[----:B------:R-:W0:Y:S04]  /*3a30*/  SHFL.BFLY PT, R17, R28, 0x2, 0x1f ;  /* 0x0c401f001c117f89 */ /* 0x000e2800000e0000 */
[----:B------:R-:W-:Y:S01]  /*3a40*/  @P0 FMUL R16, R16, 0.25 ;  /* 0x3e80000010100820 */ /* 0x000fe20000400000 */
[----:B------:R-:W-:Y:S01]  /*3a50*/  @P0 FMUL R0, R0, 0.25 ;  /* 0x3e80000000000820 */ /* 0x000fe20000400000 */
[C---:B------:R-:W-:Y:S02]  /*3a60*/  FSETP.GT.AND P0, PT, |R22|.reuse, 8.50705917302346158658e+37, PT ;  /* 0x7e8000001600780b */ /* 0x040fe40003f04200 */
[----:B------:R-:W-:Y:S01]  /*3a70*/  FSETP.GEU.AND P4, PT, |R22|, 1.175494350822287508e-38, PT ;  /* 0x008000001600780b */ /* 0x000fe20003f8e200 */
[----:B-1----:R-:W-:-:S10]  /*3a80*/  FADD R18, R27, R18 ;  /* 0x000000121b127221 */ /* 0x002fd40000000000 */
[----:B------:R-:W-:Y:S01]  /*3a90*/  @P0 FMUL R22, R22, 0.25 ;  /* 0x3e80000016160820 */ /* 0x000fe20000400000 */
[----:B------:R-:W-:Y:S01]  /*3aa0*/  @P0 FMUL R2, R2, 0.25 ;  /* 0x3e80000002020820 */ /* 0x000fe20000400000 */
[----:B------:R-:W-:Y:S01]  /*3ab0*/  FSETP.GT.AND P0, PT, |R21|, 8.50705917302346158658e+37, PT ;  /* 0x7e8000001500780b */ /* 0x000fe20003f04200 */
[----:B0-----:R-:W-:-:S05]  /*3ac0*/  FADD R27, R28, R17 ;  /* 0x000000111c1b7221 */ /* 0x001fca0000000000 */
[----:B------:R-:W0:Y:S01]  /*3ad0*/  SHFL.BFLY PT, R30, R27, 0x1, 0x1f ;  /* 0x0c201f001b1e7f89 */ /* 0x000e2200000e0000 */
[----:B------:R-:W-:-:S06]  /*3ae0*/  FSETP.GEU.AND P3, PT, |R21|, 1.175494350822287508e-38, PT ;  /* 0x008000001500780b */ /* 0x000fcc0003f6e200 */
[----:B------:R-:W-:Y:S01]  /*3af0*/  @P0 FMUL R21, R21, 0.25 ;  /* 0x3e80000015150820 */ /* 0x000fe20000400000 */
[----:B------:R-:W-:Y:S01]  /*3b00*/  @P0 FMUL R3, R3, 0.25 ;  /* 0x3e80000003030820 */ /* 0x000fe20000400000 */
[C---:B------:R-:W-:Y:S02]  /*3b10*/  FSETP.GT.AND P0, PT, |R20|.reuse, 8.50705917302346158658e+37, PT ;  /* 0x7e8000001400780b */ /* 0x040fe40003f04200 */
[----:B------:R-:W-:Y:S02]  /*3b20*/  FSETP.GEU.AND P2, PT, |R20|, 1.175494350822287508e-38, PT ;  /* 0x008000001400780b */ /* 0x000fe40003f4e200 */
[----:B------:R-:W-:-:S09]  /*3b30*/  FSETP.GT.AND P6, PT, |R18|, 8.50705917302346158658e+37, PT ;  /* 0x7e8000001200780b */ /* 0x000fd20003fc4200 */
[----:B------:R-:W-:Y:S01]  /*3b40*/  @P0 FMUL R20, R20, 0.25 ;  /* 0x3e80000014140820 */ /* 0x000fe20000400000 */
[----:B------:R-:W-:Y:S01]  /*3b50*/  @P0 FMUL R4, R4, 0.25 ;  /* 0x3e80000004040820 */ /* 0x000fe20000400000 */
[----:B------:R-:W-:Y:S01]  /*3b60*/  FSETP.GT.AND P0, PT, |R19|, 8.50705917302346158658e+37, PT ;  /* 0x7e8000001300780b */ /* 0x000fe20003f04200 */
[----:B0-----:R-:W-:-:S05]  /*3b70*/  FADD R17, R27, R30 ;  /* 0x0000001e1b117221 */ /* 0x001fca0000000000 */
[----:B------:R-:W-:Y:S02]  /*3b80*/  FSETP.GT.AND P5, PT, |R17|, 8.50705917302346158658e+37, PT ;  /* 0x7e8000001100780b */ /* 0x000fe40003fa4200 */
[----:B------:R-:W-:-:S05]  /*3b90*/  FSETP.GEU.AND P1, PT, |R19|, 1.175494350822287508e-38, PT ;  /* 0x008000001300780b */ /* 0x000fca0003f2e200 */
[----:B------:R-:W-:Y:S01]  /*3ba0*/  @P0 FMUL R19, R19, 0.25 ;  /* 0x3e80000013130820 */ /* 0x000fe20000400000 */
[----:B------:R-:W-:Y:S01]  /*3bb0*/  @P0 FMUL R5, R5, 0.25 ;  /* 0x3e80000005050820 */ /* 0x000fe20000400000 */
[C---:B------:R-:W-:Y:S01]  /*3bc0*/  FSETP.GEU.AND P0, PT, |R18|.reuse, 1.175494350822287508e-38, PT ;  /* 0x008000001200780b */ /* 0x040fe20003f0e200 */
[----:B------:R-:W-:Y:S01]  /*3bd0*/  @P6 FMUL R18, R18, 0.25 ;  /* 0x3e80000012126820 */ /* 0x000fe20000400000 */
[----:B------:R-:W-:Y:S01]  /*3be0*/  @P6 FMUL R6, R6, 0.25 ;  /* 0x3e80000006066820 */ /* 0x000fe20000400000 */
[C---:B------:R-:W-:Y:S01]  /*3bf0*/  FSETP.GEU.AND P6, PT, |R17|.reuse, 1.175494350822287508e-38, PT ;  /* 0x008000001100780b */ /* 0x040fe20003fce200 */
[----:B------:R-:W-:Y:S01]  /*3c00*/  @P5 FMUL R17, R17, 0.25 ;  /* 0x3e80000011115820 */ /* 0x000fe20000400000 */
[----:B------:R-:W-:Y:S01]  /*3c10*/  @P5 FMUL R8, R8, 0.25 ;  /* 0x3e80000008085820 */ /* 0x000fe20000400000 */
[----:B------:R-:W-:Y:S01]  /*3c20*/  ISETP.NE.AND P5, PT, R24, RZ, PT ;  /* 0x000000ff1800720c */ /* 0x000fe20003fa5270 */
[----:B------:R-:W-:Y:S02]  /*3c30*/  IMAD.MOV.U32 R30, RZ, RZ, RZ ;  /* 0x000000ffff1e7224 */ /* 0x000fe400078e00ff */
[----:B------:R-:W-:-:S07]  /*3c40*/  IMAD.MOV.U32 R32, RZ, RZ, RZ ;  /* 0x000000ffff207224 */ /* 0x000fce00078e00ff */
[----:B------:R-:W-:Y:S01]  /*3c50*/  @!P6 FMUL R17, R17, 16777216 ;  /* 0x4b8000001111e820 */ /* 0x000fe20000400000 */
[----:B------:R-:W-:Y:S01]  /*3c60*/  @!P6 FMUL R8, R8, 16777216 ;  /* 0x4b8000000808e820 */ /* 0x000fe20000400000 */
[----:B------:R-:W-:Y:S01]  /*3c70*/  ISETP.NE.AND P6, PT, R7, RZ, PT ;  /* 0x000000ff0700720c */ /* 0x000fe20003fc5270 */
[----:B------:R-:W-:-:S04]  /*3c80*/  IMAD.HI R7, R31, -0x5f5f5f5f, R30 ;  /* 0xa0a0a0a11f077827 */ /* 0x000fc800078e021e */
[----:B------:R-:W-:Y:S01]  /*3c90*/  @!P0 FMUL R18, R18, 16777216 ;  /* 0x4b80000012128820 */ /* 0x000fe20000400000 */
[----:B------:R-:W-:Y:S01]  /*3ca0*/  @!P0 FMUL R6, R6, 16777216 ;  /* 0x4b80000006068820 */ /* 0x000fe20000400000 */
[----:B------:R-:W-:Y:S01]  /*3cb0*/  ISETP.NE.AND P0, PT, R9, RZ, PT ;  /* 0x000000ff0900720c */ /* 0x000fe20003f05270 */
[----:B------:R-:W-:Y:S01]  /*3cc0*/  @!P5 FMUL R16, R16, 16777216 ;  /* 0x4b8000001010d820 */ /* 0x000fe20000400000 */
[----:B------:R-:W-:Y:S01]  /*3cd0*/  @!P5 FMUL R0, R0, 16777216 ;  /* 0x4b8000000000d820 */ /* 0x000fe20000400000 */
[----:B------:R-:W-:Y:S01]  /*3ce0*/  ISETP.NE.AND P5, PT, R10, RZ, PT ;  /* 0x000000ff0a00720c */ /* 0x000fe20003fa5270 */
[----:B------:R-:W-:Y:S01]  /*3cf0*/  IMAD.HI R9, R33, -0x5f5f5f5f, R32 ;  /* 0xa0a0a0a121097827 */ /* 0x000fe200078e0220 */
[----:B------:R-:W-:-:S04]  /*3d00*/  SHF.R.U32.HI R10, RZ, 0x1f, R7 ;  /* 0x0000001fff0a7819 */ /* 0x000fc80000011607 */
[----:B------:R-:W-:Y:S01]  /*3d10*/  LEA.HI.SX32 R7, R7, R10, 0x19 ;  /* 0x0000000a07077211 */ /* 0x000fe200078fcaff */
[----:B------:R-:W-:Y:S01]  /*3d20*/  IMAD.MOV.U32 R34, RZ, RZ, RZ ;  /* 0x000000ffff227224 */ /* 0x000fe200078e00ff */
[----:B------:R-:W-:-:S04]  /*3d30*/  SHF.R.U32.HI R10, RZ, 0x1f, R9 ;  /* 0x0000001fff0a7819 */ /* 0x000fc80000011609 */
[----:B------:R-:W-:Y:S01]  /*3d40*/  LEA.HI.SX32 R9, R9, R10, 0x19 ;  /* 0x0000000a09097211 */ /* 0x000fe200078fcaff */
[----:B------:R-:W-:-:S04]  /*3d50*/  IMAD.HI R10, R35, -0x5f5f5f5f, R34 ;  /* 0xa0a0a0a1230a7827 */ /* 0x000fc800078e0222 */
[----:B------:R-:W-:Y:S01]  /*3d60*/  @!P4 FMUL R22, R22, 16777216 ;  /* 0x4b8000001616c820 */ /* 0x000fe20000400000 */
[----:B------:R-:W-:Y:S01]  /*3d70*/  @!P4 FMUL R2, R2, 16777216 ;  /* 0x4b8000000202c820 */ /* 0x000fe20000400000 */
[----:B------:R-:W-:Y:S01]  /*3d80*/  ISETP.NE.AND P4, PT, R11, RZ, PT ;  /* 0x000000ff0b00720c */ /* 0x000fe20003f85270 */
        /* <DEDUP_REMOVED lines=10> */
[----:B------:R-:W-:-:S05]  /*3e30*/  IMAD.HI R10, R39, -0x5f5f5f5f, R38 ;  /* 0xa0a0a0a1270a7827 */ /* 0x000fca00078e0226 */
[----:B------:R-:W-:-:S04]  /*3e40*/  SHF.R.U32.HI R23, RZ, 0x1f, R10 ;  /* 0x0000001fff177819 */ /* 0x000fc8000001160a */
[----:B------:R-:W-:Y:S01]  /*3e50*/  LEA.HI.SX32 R23, R10, R23, 0x19 ;  /* 0x000000170a177211 */ /* 0x000fe200078fcaff */
[----:B------:R-:W-:-:S04]  /*3e60*/  IMAD.MOV.U32 R40, RZ, RZ, RZ ;  /* 0x000000ffff287224 */ /* 0x000fc800078e00ff */
[----:B------:R-:W-:Y:S02]  /*3e70*/  IMAD R38, R23, -0xcc, R39 ;  /* 0xffffff3417267824 */ /* 0x000fe400078e0227 */
[----:B------:R-:W-:-:S04]  /*3e80*/  IMAD.HI R10, R41, -0x5f5f5f5f, R40 ;  /* 0xa0a0a0a1290a7827 */ /* 0x000fc800078e0228 */
[----:B------:R-:W-:-:S04]  /*3e90*/  IMAD R38, R38, 0x11, R15 ;  /* 0x0000001126267824 */ /* 0x000fc800078e020f */
[----:B------:R-:W-:Y:S01]  /*3ea0*/  IMAD R29, R23, 0xda0, R38 ;  /* 0x00000da0171d7824 */ /* 0x000fe200078e0226 */
[----:B------:R-:W-:-:S04]  /*3eb0*/  SHF.R.U32.HI R23, RZ, 0x1f, R10 ;  /* 0x0000001fff177819 */ /* 0x000fc8000001160a */
[----:B------:R-:W-:Y:S01]  /*3ec0*/  LEA.HI.SX32 R23, R10, R23, 0x19 ;  /* 0x000000170a177211 */ /* 0x000fe200078fcaff */
[----:B------:R-:W-:-:S04]  /*3ed0*/  IMAD.MOV.U32 R42, RZ, RZ, RZ ;  /* 0x000000ffff2a7224 */ /* 0x000fc800078e00ff */
[----:B------:R-:W-:Y:S02]  /*3ee0*/  IMAD R40, R23, -0xcc, R41 ;  /* 0xffffff3417287824 */ /* 0x000fe400078e0229 */
[----:B------:R-:W-:-:S04]  /*3ef0*/  IMAD.HI R10, R43, -0x5f5f5f5f, R42 ;  /* 0xa0a0a0a12b0a7827 */ /* 0x000fc800078e022a */
[----:B------:R-:W-:Y:S02]  /*3f00*/  IMAD R40, R40, 0x11, R15 ;  /* 0x0000001128287824 */ /* 0x000fe400078e020f */
[----:B------:R-:W-:Y:S02]  /*3f10*/  IMAD R30, R7, -0xcc, R31 ;  /* 0xffffff34071e7824 */ /* 0x000fe400078e021f */
[----:B------:R-:W-:Y:S01]  /*3f20*/  IMAD R31, R23, 0xda0, R40 ;  /* 0x00000da0171f7824 */ /* 0x000fe200078e0228 */
[----:B------:R-:W-:-:S04]  /*3f30*/  SHF.R.U32.HI R23, RZ, 0x1f, R10 ;  /* 0x0000001fff177819 */ /* 0x000fc8000001160a */
[----:B------:R-:W-:-:S05]  /*3f40*/  LEA.HI.SX32 R23, R10, R23, 0x19 ;  /* 0x000000170a177211 */ /* 0x000fca00078fcaff */
[----:B------:R-:W-:Y:S02]  /*3f50*/  IMAD R42, R23, -0xcc, R43 ;  /* 0xffffff34172a7824 */ /* 0x000fe400078e022b */
[----:B------:R-:W-:Y:S01]  /*3f60*/  @!P3 FMUL R21, R21, 16777216 ;  /* 0x4b8000001515b820 */ /* 0x000fe20000400000 */
[----:B------:R-:W-:Y:S02]  /*3f70*/  IMAD R32, R9, -0xcc, R33 ;  /* 0xffffff3409207824 */ /* 0x000fe400078e0221 */
[----:B------:R-:W-:Y:S02]  /*3f80*/  IMAD R42, R42, 0x11, R15 ;  /* 0x000000112a2a7824 */ /* 0x000fe400078e020f */
[----:B------:R-:W-:Y:S01]  /*3f90*/  @!P1 FMUL R19, R19, 16777216 ;  /* 0x4b80000013139820 */ /* 0x000fe20000400000 */
[----:B------:R-:W-:Y:S02]  /*3fa0*/  IMAD R34, R11, -0xcc, R35 ;  /* 0xffffff340b227824 */ /* 0x000fe400078e0223 */
[----:B------:R-:W-:-:S02]  /*3fb0*/  IMAD R36, R13, -0xcc, R37 ;  /* 0xffffff340d247824 */ /* 0x000fc400078e0225 */
[----:B------:R-:W-:Y:S01]  /*3fc0*/  @!P3 FMUL R3, R3, 16777216 ;  /* 0x4b8000000303b820 */ /* 0x000fe20000400000 */
[----:B------:R-:W-:Y:S01]  /*3fd0*/  IMAD R33, R23, 0xda0, R42 ;  /* 0x00000da017217824 */ /* 0x000fe200078e022a */
[----:B------:R-:W-:Y:S01]  /*3fe0*/  ISETP.NE.AND P3, PT, R12, RZ, PT ;  /* 0x000000ff0c00720c */ /* 0x000fe20003f65270 */
[--C-:B------:R-:W-:Y:S01]  /*3ff0*/  IMAD R30, R30, 0x11, R15.reuse ;  /* 0x000000111e1e7824 */ /* 0x100fe200078e020f */
[----:B------:R-:W0:Y:S01]  /*4000*/  MUFU.RCP R23, R22 ;  /* 0x0000001600177308 */ /* 0x000e220000001000 */
[--C-:B------:R-:W-:Y:S02]  /*4010*/  IMAD R32, R32, 0x11, R15.reuse ;  /* 0x0000001120207824 */ /* 0x100fe400078e020f */
[--C-:B------:R-:W-:Y:S02]  /*4020*/  IMAD R34, R34, 0x11, R15.reuse ;  /* 0x0000001122227824 */ /* 0x100fe400078e020f */
[----:B------:R-:W-:-:S03]  /*4030*/  IMAD R36, R36, 0x11, R15 ;  /* 0x0000001124247824 */ /* 0x000fc600078e020f */
[----:B------:R-:W1:Y:S08]  /*4040*/  MUFU.RCP R10, R21 ;  /* 0x00000015000a7308 */ /* 0x000e700000001000 */
[----:B------:R-:W2:Y:S08]  /*4050*/  MUFU.RCP R15, R16 ;  /* 0x00000010000f7308 */ /* 0x000eb00000001000 */
[----:B------:R-:W3:Y:S08]  /*4060*/  MUFU.RCP R25, R20 ;  /* 0x0000001400197308 */ /* 0x000ef00000001000 */
[----:B------:R-:W4:Y:S01]  /*4070*/  MUFU.RCP R12, R19 ;  /* 0x00000013000c7308 */ /* 0x000f220000001000 */
[----:B------:R-:W-:-:S07]  /*4080*/  @!P1 FMUL R5, R5, 16777216 ;  /* 0x4b80000005059820 */ /* 0x000fce0000400000 */
[----:B------:R-:W5:Y:S01]  /*4090*/  MUFU.RCP R27, R18 ;  /* 0x00000012001b7308 */ /* 0x000f620000001000 */
[----:B------:R-:W-:-:S07]  /*40a0*/  ISETP.NE.AND P1, PT, R14, RZ, PT ;  /* 0x000000ff0e00720c */ /* 0x000fce0003f25270 */
[----:B------:R-:W5:Y:S01]  /*40b0*/  MUFU.RCP R17, R17 ;  /* 0x0000001100117308 */ /* 0x000f620000001000 */
[----:B------:R-:W-:Y:S02]  /*40c0*/  IMAD R7, R7, 0xda0, R30 ;  /* 0x00000da007077824 */ /* 0x000fe400078e021e */
[----:B------:R-:W-:Y:S02]  /*40d0*/  IMAD R9, R9, 0xda0, R32 ;  /* 0x00000da009097824 */ /* 0x000fe400078e0220 */
[----:B0-----:R-:W-:Y:S01]  /*40e0*/  FMUL R23, R23, R2 ;  /* 0x0000000217177220 */ /* 0x001fe20000400000 */
[----:B------:R-:W-:Y:S02]  /*40f0*/  IMAD R11, R11, 0xda0, R34 ;  /* 0x00000da00b0b7824 */ /* 0x000fe400078e0222 */
[----:B-1----:R-:W-:Y:S01]  /*4100*/  FMUL R35, R10, R3 ;  /* 0x000000030a237220 */ /* 0x002fe20000400000 */
[----:B------:R-:W-:Y:S02]  /*4110*/  IMAD R13, R13, 0xda0, R36 ;  /* 0x00000da00d0d7824 */ /* 0x000fe400078e0224 */
[----:B--2---:R-:W-:Y:S01]  /*4120*/  FMUL R15, R15, R0 ;  /* 0x000000000f0f7220 */ /* 0x004fe20000400000 */
[----:B---3--:R-:W-:Y:S01]  /*4130*/  FMUL R25, R25, R4 ;  /* 0x0000000419197220 */ /* 0x008fe20000400000 */
[----:B----4-:R-:W-:Y:S01]  /*4140*/  FMUL R37, R12, R5 ;  /* 0x000000050c257220 */ /* 0x010fe20000400000 */
[----:B------:R-:W-:-:S04]  /*4150*/  IMAD.WIDE R2, R7, 0x4, R54 ;  /* 0x0000000407027825 */ /* 0x000fc800078e0236 */
[----:B-----5:R-:W-:Y:S01]  /*4160*/  FMUL R27, R27, R6 ;  /* 0x000000061b1b7220 */ /* 0x020fe20000400000 */
[----:B------:R-:W-:-:S04]  /*4170*/  IMAD.WIDE R4, R9, 0x4, R54 ;  /* 0x0000000409047825 */ /* 0x000fc800078e0236 */
[----:B------:R-:W-:Y:S01]  /*4180*/  FMUL R21, R17, R8 ;  /* 0x0000000811157220 */ /* 0x000fe20000400000 */
[--C-:B------:R-:W-:Y:S01]  /*4190*/  IMAD.WIDE R6, R11, 0x4, R54.reuse ;  /* 0x000000040b067825 */ /* 0x100fe200078e0236 */
[----:B------:R0:W-:Y:S03]  /*41a0*/  @P6 STG.E desc[UR4][R2.64], R15 ;  /* 0x0000000f02006986 */ /* 0x0001e6000c101904 */
[--C-:B------:R-:W-:Y:S01]  /*41b0*/  IMAD.WIDE R8, R13, 0x4, R54.reuse ;  /* 0x000000040d087825 */ /* 0x100fe200078e0236 */
[----:B------:R0:W-:Y:S03]  /*41c0*/  @P0 STG.E desc[UR4][R4.64], R23 ;  /* 0x0000001704000986 */ /* 0x0001e6000c101904 */
[--C-:B------:R-:W-:Y:S01]  /*41d0*/  IMAD.WIDE R10, R29, 0x4, R54.reuse ;  /* 0x000000041d0a7825 */ /* 0x100fe200078e0236 */
[----:B------:R0:W-:Y:S03]  /*41e0*/  @P1 STG.E desc[UR4][R6.64], R35 ;  /* 0x0000002306001986 */ /* 0x0001e6000c101904 */
[--C-:B------:R-:W-:Y:S01]  /*41f0*/  IMAD.WIDE R12, R31, 0x4, R54.reuse ;  /* 0x000000041f0c7825 */ /* 0x100fe200078e0236 */
[----:B------:R0:W-:Y:S04]  /*4200*/  @P2 STG.E desc[UR4][R8.64], R25 ;  /* 0x0000001908002986 */ /* 0x0001e8000c101904 */
[----:B------:R0:W-:Y:S01]  /*4210*/  @P3 STG.E desc[UR4][R10.64], R37 ;  /* 0x000000250a003986 */ /* 0x0001e2000c101904 */
[----:B------:R-:W-:-:S03]  /*4220*/  IMAD.WIDE R54, R33, 0x4, R54 ;  /* 0x0000000421367825 */ /* 0x000fc600078e0236 */
[----:B------:R0:W-:Y:S02]  /*4230*/  @P4 STG.E desc[UR4][R12.64], R27 ;  /* 0x0000001b0c004986 */ /* 0x0001e4000c101904 */
[----:B0-----:R-:W-:Y:S05]  /*4240*/  @!P5 EXIT ;  /* 0x000000000000d94d */ /* 0x001fea0003800000 */
[----:B------:R-:W-:Y:S01]  /*4250*/  STG.E desc[UR4][R54.64], R21 ;  /* 0x0000001536007986 */ /* 0x000fe2000c101904 */
[----:B------:R-:W-:Y:S05]  /*4260*/  EXIT ;  /* 0x000000000000794d */ /* 0x000fea0003800000 */
.L_x_0:
[----:B------:R-:W-:-:S00]  /*4270*/  BRA `(.L_x_0) ;  /* 0xfffffffc00fc7947 */ /* 0x000fc0000383ffff */
[----:B------:R-:W-:-:S00]  /*4280*/  NOP ;  /* 0x0000000000007918 */ /* 0x000fc00000000000 */
[----:B------:R-:W-:-:S00]  /*4290*/  NOP ;  /* 0x0000000000007918 */ /* 0x000fc00000000000 */
[----:B------:R-:W-:-:S00]  /*42a0*/  NOP ;  /* 0x0000000000007918 */ /* 0x000fc00000000000 */
[----:B------:R-:W-:-:S00]  /*42b0*/  NOP ;  /* 0x0000000000007918 */ /* 0x000fc00000000000 */
[----:B------:R-:W-:-:S00]  /*42c0*/  NOP ;  /* 0x0000000000007918 */ /* 0x000fc00000000000 */
[----:B------:R-:W-:-:S00]  /*42d0*/  NOP ;  /* 0x0000000000007918 */ /* 0x000fc00000000000 */
[----:B------:R-:W-:-:S00]  /*42e0*/  NOP ;  /* 0x0000000000007918 */ /* 0x000fc00000000000 */
[----:B------:R-:W-:-:S00]  /*42f0*/  NOP ;  /* 0x0000000000007918 */ /* 0x000fc00000000000 */
.L_x_1:


//--------------------- .nv.constant0.triton_per_fused__softmax_9 --------------------------
	.section	.nv.constant0.triton_per_fused__softmax_9,"a",@progbits
	.sectionflags	@""
	.align	4
.nv.constant0.triton_per_fused__softmax_9:
	.zero		552
